//
// Generated by NVIDIA NVVM Compiler
//
// Compiler Build ID: CL-36424714
// Cuda compilation tools, release 13.0, V13.0.88
// Based on NVVM 20.0.0
//

.version 9.0
.target sm_100
.address_size 64

	// .globl	fused_batch_pir_kernel
.const .align 4 .b8 CHACHA_CONSTANTS[16] = {101, 120, 112, 97, 110, 100, 32, 51, 50, 45, 98, 121, 116, 101, 32, 107};
.extern .shared .align 16 .b8 s_mem[];

.visible .entry fused_batch_pir_kernel(
	.param .u64 .ptr .align 1 fused_batch_pir_kernel_param_0,
	.param .u64 .ptr .align 1 fused_batch_pir_kernel_param_1,
	.param .u64 .ptr .align 1 fused_batch_pir_kernel_param_2,
	.param .u32 fused_batch_pir_kernel_param_3,
	.param .u32 fused_batch_pir_kernel_param_4
)
{
	.local .align 16 .b8 	__local_depot0[768];
	.reg .b64 	%SP;
	.reg .b64 	%SPL;
	.reg .pred 	%p<28>;
	.reg .b16 	%rs<19>;
	.reg .b32 	%r<1124>;
	.reg .b64 	%rd<29>;

	mov.u64 	%SPL, __local_depot0;
	ld.param.u64 	%rd7, [fused_batch_pir_kernel_param_0];
	ld.param.u64 	%rd8, [fused_batch_pir_kernel_param_1];
	ld.param.u64 	%rd9, [fused_batch_pir_kernel_param_2];
	ld.param.u32 	%r92, [fused_batch_pir_kernel_param_3];
	ld.param.u32 	%r93, [fused_batch_pir_kernel_param_4];
	add.u64 	%rd1, %SPL, 0;
	mul.lo.s32 	%r1, %r93, 768;
	mov.u32 	%r1123, %tid.x;
	setp.ge.s32 	%p1, %r1123, %r1;
	@%p1 bra 	$L__BB0_3;
	mov.u32 	%r3, %ntid.x;
	mov.u32 	%r95, s_mem;
	mov.u32 	%r1094, %r1123;
$L__BB0_2:
	shl.b32 	%r94, %r1094, 4;
	add.s32 	%r96, %r95, %r94;
	mov.b32 	%r97, 0;
	st.shared.v4.u32 	[%r96], {%r97, %r97, %r97, %r97};
	add.s32 	%r1094, %r1094, %r3;
	setp.lt.s32 	%p2, %r1094, %r1;
	@%p2 bra 	$L__BB0_2;
$L__BB0_3:
	bar.sync 	0;
	mov.u32 	%r6, %ntid.x;
	min.s32 	%r7, %r93, 16;
	setp.lt.s32 	%p3, %r93, 1;
	@%p3 bra 	$L__BB0_34;
	ld.const.u32 	%r8, [CHACHA_CONSTANTS];
	ld.const.u32 	%r9, [CHACHA_CONSTANTS+4];
	ld.const.u32 	%r10, [CHACHA_CONSTANTS+8];
	ld.const.u32 	%r11, [CHACHA_CONSTANTS+12];
	and.b32  	%r12, %r7, 28;
	cvta.to.global.u64 	%rd2, %rd7;
	cvta.to.global.u64 	%rd3, %rd8;
	mov.u32 	%r98, %ctaid.x;
	shl.b32 	%r13, %r98, 10;
	mov.u32 	%r1095, %r1123;
$L__BB0_5:
	add.s32 	%r15, %r1095, %r13;
	setp.ge.s32 	%p4, %r15, %r92;
	@%p4 bra 	$L__BB0_34;
	mov.b32 	%r1096, 0;
$L__BB0_7:
	mul.lo.s32 	%r17, %r1096, 3;
	mov.b32 	%r1097, 0;
$L__BB0_8:
	add.s32 	%r19, %r1097, %r17;
	mul.wide.u32 	%rd11, %r19, 488;
	add.s64 	%rd4, %rd3, %rd11;
	ld.global.nc.u32 	%r1114, [%rd4];
	ld.global.nc.u32 	%r1113, [%rd4+4];
	ld.global.nc.u32 	%r1112, [%rd4+8];
	ld.global.nc.u32 	%r1111, [%rd4+12];
	ld.global.nc.v2.u8 	{%rs18, %rs2}, [%rd4+16];
	setp.eq.s16 	%p5, %rs2, 0;
	@%p5 bra 	$L__BB0_13;
	cvt.u32.u16 	%r102, %rs2;
	and.b32  	%r24, %r102, 255;
	mov.b32 	%r1102, 0;
	mov.u16 	%rs16, %rs18;
$L__BB0_10:
	add.s32 	%r103, %r8, %r1114;
	shf.l.wrap.b32 	%r104, %r103, %r103, 16;
	add.s32 	%r105, %r1114, %r104;
	xor.b32  	%r106, %r1114, %r105;
	shf.l.wrap.b32 	%r107, %r106, %r106, 12;
	add.s32 	%r108, %r103, %r107;
	xor.b32  	%r109, %r104, %r108;
	shf.l.wrap.b32 	%r110, %r109, %r109, 8;
	add.s32 	%r111, %r105, %r110;
	xor.b32  	%r112, %r107, %r111;
	shf.l.wrap.b32 	%r113, %r112, %r112, 7;
	add.s32 	%r114, %r9, %r1113;
	shf.l.wrap.b32 	%r115, %r114, %r114, 16;
	add.s32 	%r116, %r1113, %r115;
	xor.b32  	%r117, %r1113, %r116;
	shf.l.wrap.b32 	%r118, %r117, %r117, 12;
	add.s32 	%r119, %r114, %r118;
	xor.b32  	%r120, %r115, %r119;
	shf.l.wrap.b32 	%r121, %r120, %r120, 8;
	add.s32 	%r122, %r116, %r121;
	xor.b32  	%r123, %r118, %r122;
	shf.l.wrap.b32 	%r124, %r123, %r123, 7;
	add.s32 	%r125, %r10, %r1112;
	shf.l.wrap.b32 	%r126, %r125, %r125, 16;
	add.s32 	%r127, %r1112, %r126;
	xor.b32  	%r128, %r1112, %r127;
	shf.l.wrap.b32 	%r129, %r128, %r128, 12;
	add.s32 	%r130, %r125, %r129;
	xor.b32  	%r131, %r126, %r130;
	shf.l.wrap.b32 	%r132, %r131, %r131, 8;
	add.s32 	%r133, %r127, %r132;
	xor.b32  	%r134, %r129, %r133;
	shf.l.wrap.b32 	%r135, %r134, %r134, 7;
	add.s32 	%r136, %r11, %r1111;
	shf.l.wrap.b32 	%r137, %r136, %r136, 16;
	add.s32 	%r138, %r1111, %r137;
	xor.b32  	%r139, %r1111, %r138;
	shf.l.wrap.b32 	%r140, %r139, %r139, 12;
	add.s32 	%r141, %r136, %r140;
	xor.b32  	%r142, %r137, %r141;
	shf.l.wrap.b32 	%r143, %r142, %r142, 8;
	add.s32 	%r144, %r138, %r143;
	xor.b32  	%r145, %r140, %r144;
	shf.l.wrap.b32 	%r146, %r145, %r145, 7;
	add.s32 	%r147, %r108, %r124;
	xor.b32  	%r148, %r143, %r147;
	shf.l.wrap.b32 	%r149, %r148, %r148, 16;
	add.s32 	%r150, %r133, %r149;
	xor.b32  	%r151, %r124, %r150;
	shf.l.wrap.b32 	%r152, %r151, %r151, 12;
	add.s32 	%r153, %r147, %r152;
	xor.b32  	%r154, %r149, %r153;
	shf.l.wrap.b32 	%r155, %r154, %r154, 8;
	add.s32 	%r156, %r150, %r155;
	xor.b32  	%r157, %r152, %r156;
	shf.l.wrap.b32 	%r158, %r157, %r157, 7;
	add.s32 	%r159, %r119, %r135;
	xor.b32  	%r160, %r110, %r159;
	shf.l.wrap.b32 	%r161, %r160, %r160, 16;
	add.s32 	%r162, %r144, %r161;
	xor.b32  	%r163, %r135, %r162;
	shf.l.wrap.b32 	%r164, %r163, %r163, 12;
	add.s32 	%r165, %r159, %r164;
	xor.b32  	%r166, %r161, %r165;
	shf.l.wrap.b32 	%r167, %r166, %r166, 8;
	add.s32 	%r168, %r162, %r167;
	xor.b32  	%r169, %r164, %r168;
	shf.l.wrap.b32 	%r170, %r169, %r169, 7;
	add.s32 	%r171, %r130, %r146;
	xor.b32  	%r172, %r121, %r171;
	shf.l.wrap.b32 	%r173, %r172, %r172, 16;
	add.s32 	%r174, %r111, %r173;
	xor.b32  	%r175, %r146, %r174;
	shf.l.wrap.b32 	%r176, %r175, %r175, 12;
	add.s32 	%r177, %r171, %r176;
	xor.b32  	%r178, %r173, %r177;
	shf.l.wrap.b32 	%r179, %r178, %r178, 8;
	add.s32 	%r180, %r174, %r179;
	xor.b32  	%r181, %r176, %r180;
	shf.l.wrap.b32 	%r182, %r181, %r181, 7;
	add.s32 	%r183, %r141, %r113;
	xor.b32  	%r184, %r132, %r183;
	shf.l.wrap.b32 	%r185, %r184, %r184, 16;
	add.s32 	%r186, %r122, %r185;
	xor.b32  	%r187, %r113, %r186;
	shf.l.wrap.b32 	%r188, %r187, %r187, 12;
	add.s32 	%r189, %r183, %r188;
	xor.b32  	%r190, %r185, %r189;
	shf.l.wrap.b32 	%r191, %r190, %r190, 8;
	add.s32 	%r192, %r186, %r191;
	xor.b32  	%r193, %r188, %r192;
	shf.l.wrap.b32 	%r194, %r193, %r193, 7;
	add.s32 	%r195, %r153, %r194;
	xor.b32  	%r196, %r167, %r195;
	shf.l.wrap.b32 	%r197, %r196, %r196, 16;
	add.s32 	%r198, %r180, %r197;
	xor.b32  	%r199, %r194, %r198;
	shf.l.wrap.b32 	%r200, %r199, %r199, 12;
	add.s32 	%r201, %r195, %r200;
	xor.b32  	%r202, %r197, %r201;
	shf.l.wrap.b32 	%r203, %r202, %r202, 8;
	add.s32 	%r204, %r198, %r203;
	xor.b32  	%r205, %r200, %r204;
	shf.l.wrap.b32 	%r206, %r205, %r205, 7;
	add.s32 	%r207, %r165, %r158;
	xor.b32  	%r208, %r179, %r207;
	shf.l.wrap.b32 	%r209, %r208, %r208, 16;
	add.s32 	%r210, %r192, %r209;
	xor.b32  	%r211, %r158, %r210;
	shf.l.wrap.b32 	%r212, %r211, %r211, 12;
	add.s32 	%r213, %r207, %r212;
	xor.b32  	%r214, %r209, %r213;
	shf.l.wrap.b32 	%r215, %r214, %r214, 8;
	add.s32 	%r216, %r210, %r215;
	xor.b32  	%r217, %r212, %r216;
	shf.l.wrap.b32 	%r218, %r217, %r217, 7;
	add.s32 	%r219, %r177, %r170;
	xor.b32  	%r220, %r191, %r219;
	shf.l.wrap.b32 	%r221, %r220, %r220, 16;
	add.s32 	%r222, %r156, %r221;
	xor.b32  	%r223, %r170, %r222;
	shf.l.wrap.b32 	%r224, %r223, %r223, 12;
	add.s32 	%r225, %r219, %r224;
	xor.b32  	%r226, %r221, %r225;
	shf.l.wrap.b32 	%r227, %r226, %r226, 8;
	add.s32 	%r228, %r222, %r227;
	xor.b32  	%r229, %r224, %r228;
	shf.l.wrap.b32 	%r230, %r229, %r229, 7;
	add.s32 	%r231, %r189, %r182;
	xor.b32  	%r232, %r155, %r231;
	shf.l.wrap.b32 	%r233, %r232, %r232, 16;
	add.s32 	%r234, %r168, %r233;
	xor.b32  	%r235, %r182, %r234;
	shf.l.wrap.b32 	%r236, %r235, %r235, 12;
	add.s32 	%r237, %r231, %r236;
	xor.b32  	%r238, %r233, %r237;
	shf.l.wrap.b32 	%r239, %r238, %r238, 8;
	add.s32 	%r240, %r234, %r239;
	xor.b32  	%r241, %r236, %r240;
	shf.l.wrap.b32 	%r242, %r241, %r241, 7;
	add.s32 	%r243, %r201, %r218;
	xor.b32  	%r244, %r239, %r243;
	shf.l.wrap.b32 	%r245, %r244, %r244, 16;
	add.s32 	%r246, %r228, %r245;
	xor.b32  	%r247, %r218, %r246;
	shf.l.wrap.b32 	%r248, %r247, %r247, 12;
	add.s32 	%r249, %r243, %r248;
	xor.b32  	%r250, %r245, %r249;
	shf.l.wrap.b32 	%r251, %r250, %r250, 8;
	add.s32 	%r252, %r246, %r251;
	xor.b32  	%r253, %r248, %r252;
	shf.l.wrap.b32 	%r254, %r253, %r253, 7;
	add.s32 	%r255, %r213, %r230;
	xor.b32  	%r256, %r203, %r255;
	shf.l.wrap.b32 	%r257, %r256, %r256, 16;
	add.s32 	%r258, %r240, %r257;
	xor.b32  	%r259, %r230, %r258;
	shf.l.wrap.b32 	%r260, %r259, %r259, 12;
	add.s32 	%r261, %r255, %r260;
	xor.b32  	%r262, %r257, %r261;
	shf.l.wrap.b32 	%r263, %r262, %r262, 8;
	add.s32 	%r264, %r258, %r263;
	xor.b32  	%r265, %r260, %r264;
	shf.l.wrap.b32 	%r266, %r265, %r265, 7;
	add.s32 	%r267, %r225, %r242;
	xor.b32  	%r268, %r215, %r267;
	shf.l.wrap.b32 	%r269, %r268, %r268, 16;
	add.s32 	%r270, %r204, %r269;
	xor.b32  	%r271, %r242, %r270;
	shf.l.wrap.b32 	%r272, %r271, %r271, 12;
	add.s32 	%r273, %r267, %r272;
	xor.b32  	%r274, %r269, %r273;
	shf.l.wrap.b32 	%r275, %r274, %r274, 8;
	add.s32 	%r276, %r270, %r275;
	xor.b32  	%r277, %r272, %r276;
	shf.l.wrap.b32 	%r278, %r277, %r277, 7;
	add.s32 	%r279, %r237, %r206;
	xor.b32  	%r280, %r227, %r279;
	shf.l.wrap.b32 	%r281, %r280, %r280, 16;
	add.s32 	%r282, %r216, %r281;
	xor.b32  	%r283, %r206, %r282;
	shf.l.wrap.b32 	%r284, %r283, %r283, 12;
	add.s32 	%r285, %r279, %r284;
	xor.b32  	%r286, %r281, %r285;
	shf.l.wrap.b32 	%r287, %r286, %r286, 8;
	add.s32 	%r288, %r282, %r287;
	xor.b32  	%r289, %r284, %r288;
	shf.l.wrap.b32 	%r290, %r289, %r289, 7;
	add.s32 	%r291, %r249, %r290;
	xor.b32  	%r292, %r263, %r291;
	shf.l.wrap.b32 	%r293, %r292, %r292, 16;
	add.s32 	%r294, %r276, %r293;
	xor.b32  	%r295, %r290, %r294;
	shf.l.wrap.b32 	%r296, %r295, %r295, 12;
	add.s32 	%r297, %r291, %r296;
	xor.b32  	%r298, %r293, %r297;
	shf.l.wrap.b32 	%r299, %r298, %r298, 8;
	add.s32 	%r300, %r294, %r299;
	xor.b32  	%r301, %r296, %r300;
	shf.l.wrap.b32 	%r302, %r301, %r301, 7;
	add.s32 	%r303, %r261, %r254;
	xor.b32  	%r304, %r275, %r303;
	shf.l.wrap.b32 	%r305, %r304, %r304, 16;
	add.s32 	%r306, %r288, %r305;
	xor.b32  	%r307, %r254, %r306;
	shf.l.wrap.b32 	%r308, %r307, %r307, 12;
	add.s32 	%r309, %r303, %r308;
	xor.b32  	%r310, %r305, %r309;
	shf.l.wrap.b32 	%r311, %r310, %r310, 8;
	add.s32 	%r312, %r306, %r311;
	xor.b32  	%r313, %r308, %r312;
	shf.l.wrap.b32 	%r314, %r313, %r313, 7;
	add.s32 	%r315, %r273, %r266;
	xor.b32  	%r316, %r287, %r315;
	shf.l.wrap.b32 	%r317, %r316, %r316, 16;
	add.s32 	%r318, %r252, %r317;
	xor.b32  	%r319, %r266, %r318;
	shf.l.wrap.b32 	%r320, %r319, %r319, 12;
	add.s32 	%r321, %r315, %r320;
	xor.b32  	%r322, %r317, %r321;
	shf.l.wrap.b32 	%r323, %r322, %r322, 8;
	add.s32 	%r324, %r318, %r323;
	xor.b32  	%r325, %r320, %r324;
	shf.l.wrap.b32 	%r326, %r325, %r325, 7;
	add.s32 	%r327, %r285, %r278;
	xor.b32  	%r328, %r251, %r327;
	shf.l.wrap.b32 	%r329, %r328, %r328, 16;
	add.s32 	%r330, %r264, %r329;
	xor.b32  	%r331, %r278, %r330;
	shf.l.wrap.b32 	%r332, %r331, %r331, 12;
	add.s32 	%r333, %r327, %r332;
	xor.b32  	%r334, %r329, %r333;
	shf.l.wrap.b32 	%r335, %r334, %r334, 8;
	add.s32 	%r336, %r330, %r335;
	xor.b32  	%r337, %r332, %r336;
	shf.l.wrap.b32 	%r338, %r337, %r337, 7;
	add.s32 	%r339, %r297, %r314;
	xor.b32  	%r340, %r335, %r339;
	shf.l.wrap.b32 	%r341, %r340, %r340, 16;
	add.s32 	%r342, %r324, %r341;
	xor.b32  	%r343, %r314, %r342;
	shf.l.wrap.b32 	%r344, %r343, %r343, 12;
	add.s32 	%r345, %r339, %r344;
	xor.b32  	%r346, %r341, %r345;
	shf.l.wrap.b32 	%r347, %r346, %r346, 8;
	add.s32 	%r348, %r342, %r347;
	xor.b32  	%r349, %r344, %r348;
	shf.l.wrap.b32 	%r350, %r349, %r349, 7;
	add.s32 	%r351, %r309, %r326;
	xor.b32  	%r352, %r299, %r351;
	shf.l.wrap.b32 	%r353, %r352, %r352, 16;
	add.s32 	%r354, %r336, %r353;
	xor.b32  	%r355, %r326, %r354;
	shf.l.wrap.b32 	%r356, %r355, %r355, 12;
	add.s32 	%r357, %r351, %r356;
	xor.b32  	%r358, %r353, %r357;
	shf.l.wrap.b32 	%r359, %r358, %r358, 8;
	add.s32 	%r360, %r354, %r359;
	xor.b32  	%r361, %r356, %r360;
	shf.l.wrap.b32 	%r362, %r361, %r361, 7;
	add.s32 	%r363, %r321, %r338;
	xor.b32  	%r364, %r311, %r363;
	shf.l.wrap.b32 	%r365, %r364, %r364, 16;
	add.s32 	%r366, %r300, %r365;
	xor.b32  	%r367, %r338, %r366;
	shf.l.wrap.b32 	%r368, %r367, %r367, 12;
	add.s32 	%r369, %r363, %r368;
	xor.b32  	%r370, %r365, %r369;
	shf.l.wrap.b32 	%r371, %r370, %r370, 8;
	add.s32 	%r372, %r366, %r371;
	xor.b32  	%r373, %r368, %r372;
	shf.l.wrap.b32 	%r374, %r373, %r373, 7;
	add.s32 	%r375, %r333, %r302;
	xor.b32  	%r376, %r323, %r375;
	shf.l.wrap.b32 	%r377, %r376, %r376, 16;
	add.s32 	%r378, %r312, %r377;
	xor.b32  	%r379, %r302, %r378;
	shf.l.wrap.b32 	%r380, %r379, %r379, 12;
	add.s32 	%r381, %r375, %r380;
	xor.b32  	%r382, %r377, %r381;
	shf.l.wrap.b32 	%r383, %r382, %r382, 8;
	add.s32 	%r384, %r378, %r383;
	xor.b32  	%r385, %r380, %r384;
	shf.l.wrap.b32 	%r386, %r385, %r385, 7;
	add.s32 	%r387, %r345, %r386;
	xor.b32  	%r388, %r359, %r387;
	shf.l.wrap.b32 	%r389, %r388, %r388, 16;
	add.s32 	%r390, %r372, %r389;
	xor.b32  	%r391, %r386, %r390;
	shf.l.wrap.b32 	%r392, %r391, %r391, 12;
	add.s32 	%r393, %r387, %r392;
	xor.b32  	%r394, %r389, %r393;
	shf.l.wrap.b32 	%r395, %r394, %r394, 8;
	add.s32 	%r396, %r390, %r395;
	xor.b32  	%r397, %r392, %r396;
	shf.l.wrap.b32 	%r398, %r397, %r397, 7;
	add.s32 	%r399, %r357, %r350;
	xor.b32  	%r400, %r371, %r399;
	shf.l.wrap.b32 	%r401, %r400, %r400, 16;
	add.s32 	%r402, %r384, %r401;
	xor.b32  	%r403, %r350, %r402;
	shf.l.wrap.b32 	%r404, %r403, %r403, 12;
	add.s32 	%r405, %r399, %r404;
	xor.b32  	%r406, %r401, %r405;
	shf.l.wrap.b32 	%r407, %r406, %r406, 8;
	add.s32 	%r408, %r402, %r407;
	xor.b32  	%r409, %r404, %r408;
	shf.l.wrap.b32 	%r410, %r409, %r409, 7;
	add.s32 	%r411, %r369, %r362;
	xor.b32  	%r412, %r383, %r411;
	shf.l.wrap.b32 	%r413, %r412, %r412, 16;
	add.s32 	%r414, %r348, %r413;
	xor.b32  	%r415, %r362, %r414;
	shf.l.wrap.b32 	%r416, %r415, %r415, 12;
	add.s32 	%r417, %r411, %r416;
	xor.b32  	%r418, %r413, %r417;
	shf.l.wrap.b32 	%r419, %r418, %r418, 8;
	add.s32 	%r420, %r414, %r419;
	xor.b32  	%r421, %r416, %r420;
	shf.l.wrap.b32 	%r422, %r421, %r421, 7;
	add.s32 	%r423, %r381, %r374;
	xor.b32  	%r424, %r347, %r423;
	shf.l.wrap.b32 	%r425, %r424, %r424, 16;
	add.s32 	%r426, %r360, %r425;
	xor.b32  	%r427, %r374, %r426;
	shf.l.wrap.b32 	%r428, %r427, %r427, 12;
	add.s32 	%r429, %r423, %r428;
	xor.b32  	%r430, %r425, %r429;
	shf.l.wrap.b32 	%r431, %r430, %r430, 8;
	add.s32 	%r432, %r426, %r431;
	xor.b32  	%r433, %r428, %r432;
	shf.l.wrap.b32 	%r434, %r433, %r433, 7;
	add.s32 	%r435, %r393, %r410;
	xor.b32  	%r436, %r431, %r435;
	shf.l.wrap.b32 	%r437, %r436, %r436, 16;
	add.s32 	%r438, %r420, %r437;
	xor.b32  	%r439, %r410, %r438;
	shf.l.wrap.b32 	%r440, %r439, %r439, 12;
	add.s32 	%r441, %r435, %r440;
	xor.b32  	%r442, %r437, %r441;
	shf.l.wrap.b32 	%r443, %r442, %r442, 8;
	add.s32 	%r444, %r438, %r443;
	xor.b32  	%r445, %r440, %r444;
	shf.l.wrap.b32 	%r446, %r445, %r445, 7;
	add.s32 	%r447, %r405, %r422;
	xor.b32  	%r448, %r395, %r447;
	shf.l.wrap.b32 	%r449, %r448, %r448, 16;
	add.s32 	%r450, %r432, %r449;
	xor.b32  	%r451, %r422, %r450;
	shf.l.wrap.b32 	%r452, %r451, %r451, 12;
	add.s32 	%r453, %r447, %r452;
	xor.b32  	%r454, %r449, %r453;
	shf.l.wrap.b32 	%r455, %r454, %r454, 8;
	add.s32 	%r456, %r450, %r455;
	xor.b32  	%r457, %r452, %r456;
	shf.l.wrap.b32 	%r458, %r457, %r457, 7;
	add.s32 	%r459, %r417, %r434;
	xor.b32  	%r460, %r407, %r459;
	shf.l.wrap.b32 	%r461, %r460, %r460, 16;
	add.s32 	%r462, %r396, %r461;
	xor.b32  	%r463, %r434, %r462;
	shf.l.wrap.b32 	%r464, %r463, %r463, 12;
	add.s32 	%r465, %r459, %r464;
	xor.b32  	%r466, %r461, %r465;
	shf.l.wrap.b32 	%r467, %r466, %r466, 8;
	add.s32 	%r468, %r462, %r467;
	xor.b32  	%r469, %r464, %r468;
	shf.l.wrap.b32 	%r470, %r469, %r469, 7;
	add.s32 	%r471, %r429, %r398;
	xor.b32  	%r472, %r419, %r471;
	shf.l.wrap.b32 	%r473, %r472, %r472, 16;
	add.s32 	%r474, %r408, %r473;
	xor.b32  	%r475, %r398, %r474;
	shf.l.wrap.b32 	%r476, %r475, %r475, 12;
	add.s32 	%r477, %r471, %r476;
	xor.b32  	%r478, %r473, %r477;
	shf.l.wrap.b32 	%r479, %r478, %r478, 8;
	add.s32 	%r480, %r474, %r479;
	xor.b32  	%r481, %r476, %r480;
	shf.l.wrap.b32 	%r482, %r481, %r481, 7;
	add.s32 	%r1106, %r8, %r441;
	add.s32 	%r1105, %r9, %r453;
	add.s32 	%r1104, %r10, %r465;
	add.s32 	%r1103, %r11, %r477;
	add.s32 	%r1107, %r1114, %r482;
	add.s32 	%r1108, %r1113, %r446;
	add.s32 	%r1109, %r1112, %r458;
	add.s32 	%r1110, %r1111, %r470;
	xor.b32  	%r483, %r103, 1;
	shf.l.wrap.b32 	%r484, %r103, %r483, 16;
	add.s32 	%r485, %r1114, %r484;
	xor.b32  	%r486, %r1114, %r485;
	shf.l.wrap.b32 	%r487, %r486, %r486, 12;
	add.s32 	%r488, %r103, %r487;
	xor.b32  	%r489, %r484, %r488;
	shf.l.wrap.b32 	%r490, %r489, %r489, 8;
	add.s32 	%r491, %r485, %r490;
	xor.b32  	%r492, %r487, %r491;
	shf.l.wrap.b32 	%r493, %r492, %r492, 7;
	add.s32 	%r494, %r488, %r124;
	xor.b32  	%r495, %r143, %r494;
	shf.l.wrap.b32 	%r496, %r495, %r495, 16;
	add.s32 	%r497, %r133, %r496;
	xor.b32  	%r498, %r124, %r497;
	shf.l.wrap.b32 	%r499, %r498, %r498, 12;
	add.s32 	%r500, %r494, %r499;
	xor.b32  	%r501, %r496, %r500;
	shf.l.wrap.b32 	%r502, %r501, %r501, 8;
	add.s32 	%r503, %r497, %r502;
	xor.b32  	%r504, %r499, %r503;
	shf.l.wrap.b32 	%r505, %r504, %r504, 7;
	xor.b32  	%r506, %r490, %r159;
	shf.l.wrap.b32 	%r507, %r506, %r506, 16;
	add.s32 	%r508, %r144, %r507;
	xor.b32  	%r509, %r135, %r508;
	shf.l.wrap.b32 	%r510, %r509, %r509, 12;
	add.s32 	%r511, %r159, %r510;
	xor.b32  	%r512, %r507, %r511;
	shf.l.wrap.b32 	%r513, %r512, %r512, 8;
	add.s32 	%r514, %r508, %r513;
	xor.b32  	%r515, %r510, %r514;
	shf.l.wrap.b32 	%r516, %r515, %r515, 7;
	add.s32 	%r517, %r491, %r173;
	xor.b32  	%r518, %r146, %r517;
	shf.l.wrap.b32 	%r519, %r518, %r518, 12;
	add.s32 	%r520, %r171, %r519;
	xor.b32  	%r521, %r173, %r520;
	shf.l.wrap.b32 	%r522, %r521, %r521, 8;
	add.s32 	%r523, %r517, %r522;
	xor.b32  	%r524, %r519, %r523;
	shf.l.wrap.b32 	%r525, %r524, %r524, 7;
	add.s32 	%r526, %r141, %r493;
	xor.b32  	%r527, %r132, %r526;
	shf.l.wrap.b32 	%r528, %r527, %r527, 16;
	add.s32 	%r529, %r122, %r528;
	xor.b32  	%r530, %r493, %r529;
	shf.l.wrap.b32 	%r531, %r530, %r530, 12;
	add.s32 	%r532, %r526, %r531;
	xor.b32  	%r533, %r528, %r532;
	shf.l.wrap.b32 	%r534, %r533, %r533, 8;
	add.s32 	%r535, %r529, %r534;
	xor.b32  	%r536, %r531, %r535;
	shf.l.wrap.b32 	%r537, %r536, %r536, 7;
	add.s32 	%r538, %r500, %r537;
	xor.b32  	%r539, %r513, %r538;
	shf.l.wrap.b32 	%r540, %r539, %r539, 16;
	add.s32 	%r541, %r523, %r540;
	xor.b32  	%r542, %r537, %r541;
	shf.l.wrap.b32 	%r543, %r542, %r542, 12;
	add.s32 	%r544, %r538, %r543;
	xor.b32  	%r545, %r540, %r544;
	shf.l.wrap.b32 	%r546, %r545, %r545, 8;
	add.s32 	%r547, %r541, %r546;
	xor.b32  	%r548, %r543, %r547;
	shf.l.wrap.b32 	%r549, %r548, %r548, 7;
	add.s32 	%r550, %r511, %r505;
	xor.b32  	%r551, %r522, %r550;
	shf.l.wrap.b32 	%r552, %r551, %r551, 16;
	add.s32 	%r553, %r535, %r552;
	xor.b32  	%r554, %r505, %r553;
	shf.l.wrap.b32 	%r555, %r554, %r554, 12;
	add.s32 	%r556, %r550, %r555;
	xor.b32  	%r557, %r552, %r556;
	shf.l.wrap.b32 	%r558, %r557, %r557, 8;
	add.s32 	%r559, %r553, %r558;
	xor.b32  	%r560, %r555, %r559;
	shf.l.wrap.b32 	%r561, %r560, %r560, 7;
	add.s32 	%r562, %r520, %r516;
	xor.b32  	%r563, %r534, %r562;
	shf.l.wrap.b32 	%r564, %r563, %r563, 16;
	add.s32 	%r565, %r503, %r564;
	xor.b32  	%r566, %r516, %r565;
	shf.l.wrap.b32 	%r567, %r566, %r566, 12;
	add.s32 	%r568, %r562, %r567;
	xor.b32  	%r569, %r564, %r568;
	shf.l.wrap.b32 	%r570, %r569, %r569, 8;
	add.s32 	%r571, %r565, %r570;
	xor.b32  	%r572, %r567, %r571;
	shf.l.wrap.b32 	%r573, %r572, %r572, 7;
	add.s32 	%r574, %r532, %r525;
	xor.b32  	%r575, %r502, %r574;
	shf.l.wrap.b32 	%r576, %r575, %r575, 16;
	add.s32 	%r577, %r514, %r576;
	xor.b32  	%r578, %r525, %r577;
	shf.l.wrap.b32 	%r579, %r578, %r578, 12;
	add.s32 	%r580, %r574, %r579;
	xor.b32  	%r581, %r576, %r580;
	shf.l.wrap.b32 	%r582, %r581, %r581, 8;
	add.s32 	%r583, %r577, %r582;
	xor.b32  	%r584, %r579, %r583;
	shf.l.wrap.b32 	%r585, %r584, %r584, 7;
	add.s32 	%r586, %r544, %r561;
	xor.b32  	%r587, %r582, %r586;
	shf.l.wrap.b32 	%r588, %r587, %r587, 16;
	add.s32 	%r589, %r571, %r588;
	xor.b32  	%r590, %r561, %r589;
	shf.l.wrap.b32 	%r591, %r590, %r590, 12;
	add.s32 	%r592, %r586, %r591;
	xor.b32  	%r593, %r588, %r592;
	shf.l.wrap.b32 	%r594, %r593, %r593, 8;
	add.s32 	%r595, %r589, %r594;
	xor.b32  	%r596, %r591, %r595;
	shf.l.wrap.b32 	%r597, %r596, %r596, 7;
	add.s32 	%r598, %r556, %r573;
	xor.b32  	%r599, %r546, %r598;
	shf.l.wrap.b32 	%r600, %r599, %r599, 16;
	add.s32 	%r601, %r583, %r600;
	xor.b32  	%r602, %r573, %r601;
	shf.l.wrap.b32 	%r603, %r602, %r602, 12;
	add.s32 	%r604, %r598, %r603;
	xor.b32  	%r605, %r600, %r604;
	shf.l.wrap.b32 	%r606, %r605, %r605, 8;
	add.s32 	%r607, %r601, %r606;
	xor.b32  	%r608, %r603, %r607;
	shf.l.wrap.b32 	%r609, %r608, %r608, 7;
	add.s32 	%r610, %r568, %r585;
	xor.b32  	%r611, %r558, %r610;
	shf.l.wrap.b32 	%r612, %r611, %r611, 16;
	add.s32 	%r613, %r547, %r612;
	xor.b32  	%r614, %r585, %r613;
	shf.l.wrap.b32 	%r615, %r614, %r614, 12;
	add.s32 	%r616, %r610, %r615;
	xor.b32  	%r617, %r612, %r616;
	shf.l.wrap.b32 	%r618, %r617, %r617, 8;
	add.s32 	%r619, %r613, %r618;
	xor.b32  	%r620, %r615, %r619;
	shf.l.wrap.b32 	%r621, %r620, %r620, 7;
	add.s32 	%r622, %r580, %r549;
	xor.b32  	%r623, %r570, %r622;
	shf.l.wrap.b32 	%r624, %r623, %r623, 16;
	add.s32 	%r625, %r559, %r624;
	xor.b32  	%r626, %r549, %r625;
	shf.l.wrap.b32 	%r627, %r626, %r626, 12;
	add.s32 	%r628, %r622, %r627;
	xor.b32  	%r629, %r624, %r628;
	shf.l.wrap.b32 	%r630, %r629, %r629, 8;
	add.s32 	%r631, %r625, %r630;
	xor.b32  	%r632, %r627, %r631;
	shf.l.wrap.b32 	%r633, %r632, %r632, 7;
	add.s32 	%r634, %r592, %r633;
	xor.b32  	%r635, %r606, %r634;
	shf.l.wrap.b32 	%r636, %r635, %r635, 16;
	add.s32 	%r637, %r619, %r636;
	xor.b32  	%r638, %r633, %r637;
	shf.l.wrap.b32 	%r639, %r638, %r638, 12;
	add.s32 	%r640, %r634, %r639;
	xor.b32  	%r641, %r636, %r640;
	shf.l.wrap.b32 	%r642, %r641, %r641, 8;
	add.s32 	%r643, %r637, %r642;
	xor.b32  	%r644, %r639, %r643;
	shf.l.wrap.b32 	%r645, %r644, %r644, 7;
	add.s32 	%r646, %r604, %r597;
	xor.b32  	%r647, %r618, %r646;
	shf.l.wrap.b32 	%r648, %r647, %r647, 16;
	add.s32 	%r649, %r631, %r648;
	xor.b32  	%r650, %r597, %r649;
	shf.l.wrap.b32 	%r651, %r650, %r650, 12;
	add.s32 	%r652, %r646, %r651;
	xor.b32  	%r653, %r648, %r652;
	shf.l.wrap.b32 	%r654, %r653, %r653, 8;
	add.s32 	%r655, %r649, %r654;
	xor.b32  	%r656, %r651, %r655;
	shf.l.wrap.b32 	%r657, %r656, %r656, 7;
	add.s32 	%r658, %r616, %r609;
	xor.b32  	%r659, %r630, %r658;
	shf.l.wrap.b32 	%r660, %r659, %r659, 16;
	add.s32 	%r661, %r595, %r660;
	xor.b32  	%r662, %r609, %r661;
	shf.l.wrap.b32 	%r663, %r662, %r662, 12;
	add.s32 	%r664, %r658, %r663;
	xor.b32  	%r665, %r660, %r664;
	shf.l.wrap.b32 	%r666, %r665, %r665, 8;
	add.s32 	%r667, %r661, %r666;
	xor.b32  	%r668, %r663, %r667;
	shf.l.wrap.b32 	%r669, %r668, %r668, 7;
	add.s32 	%r670, %r628, %r621;
	xor.b32  	%r671, %r594, %r670;
	shf.l.wrap.b32 	%r672, %r671, %r671, 16;
	add.s32 	%r673, %r607, %r672;
	xor.b32  	%r674, %r621, %r673;
	shf.l.wrap.b32 	%r675, %r674, %r674, 12;
	add.s32 	%r676, %r670, %r675;
	xor.b32  	%r677, %r672, %r676;
	shf.l.wrap.b32 	%r678, %r677, %r677, 8;
	add.s32 	%r679, %r673, %r678;
	xor.b32  	%r680, %r675, %r679;
	shf.l.wrap.b32 	%r681, %r680, %r680, 7;
	add.s32 	%r682, %r640, %r657;
	xor.b32  	%r683, %r678, %r682;
	shf.l.wrap.b32 	%r684, %r683, %r683, 16;
	add.s32 	%r685, %r667, %r684;
	xor.b32  	%r686, %r657, %r685;
	shf.l.wrap.b32 	%r687, %r686, %r686, 12;
	add.s32 	%r688, %r682, %r687;
	xor.b32  	%r689, %r684, %r688;
	shf.l.wrap.b32 	%r690, %r689, %r689, 8;
	add.s32 	%r691, %r685, %r690;
	xor.b32  	%r692, %r687, %r691;
	shf.l.wrap.b32 	%r693, %r692, %r692, 7;
	add.s32 	%r694, %r652, %r669;
	xor.b32  	%r695, %r642, %r694;
	shf.l.wrap.b32 	%r696, %r695, %r695, 16;
	add.s32 	%r697, %r679, %r696;
	xor.b32  	%r698, %r669, %r697;
	shf.l.wrap.b32 	%r699, %r698, %r698, 12;
	add.s32 	%r700, %r694, %r699;
	xor.b32  	%r701, %r696, %r700;
	shf.l.wrap.b32 	%r702, %r701, %r701, 8;
	add.s32 	%r703, %r697, %r702;
	xor.b32  	%r704, %r699, %r703;
	shf.l.wrap.b32 	%r705, %r704, %r704, 7;
	add.s32 	%r706, %r664, %r681;
	xor.b32  	%r707, %r654, %r706;
	shf.l.wrap.b32 	%r708, %r707, %r707, 16;
	add.s32 	%r709, %r643, %r708;
	xor.b32  	%r710, %r681, %r709;
	shf.l.wrap.b32 	%r711, %r710, %r710, 12;
	add.s32 	%r712, %r706, %r711;
	xor.b32  	%r713, %r708, %r712;
	shf.l.wrap.b32 	%r714, %r713, %r713, 8;
	add.s32 	%r715, %r709, %r714;
	xor.b32  	%r716, %r711, %r715;
	shf.l.wrap.b32 	%r717, %r716, %r716, 7;
	add.s32 	%r718, %r676, %r645;
	xor.b32  	%r719, %r666, %r718;
	shf.l.wrap.b32 	%r720, %r719, %r719, 16;
	add.s32 	%r721, %r655, %r720;
	xor.b32  	%r722, %r645, %r721;
	shf.l.wrap.b32 	%r723, %r722, %r722, 12;
	add.s32 	%r724, %r718, %r723;
	xor.b32  	%r725, %r720, %r724;
	shf.l.wrap.b32 	%r726, %r725, %r725, 8;
	add.s32 	%r727, %r721, %r726;
	xor.b32  	%r728, %r723, %r727;
	shf.l.wrap.b32 	%r729, %r728, %r728, 7;
	add.s32 	%r730, %r688, %r729;
	xor.b32  	%r731, %r702, %r730;
	shf.l.wrap.b32 	%r732, %r731, %r731, 16;
	add.s32 	%r733, %r715, %r732;
	xor.b32  	%r734, %r729, %r733;
	shf.l.wrap.b32 	%r735, %r734, %r734, 12;
	add.s32 	%r736, %r730, %r735;
	xor.b32  	%r737, %r732, %r736;
	shf.l.wrap.b32 	%r738, %r737, %r737, 8;
	add.s32 	%r739, %r700, %r693;
	xor.b32  	%r740, %r714, %r739;
	shf.l.wrap.b32 	%r741, %r740, %r740, 16;
	add.s32 	%r742, %r727, %r741;
	xor.b32  	%r743, %r693, %r742;
	shf.l.wrap.b32 	%r744, %r743, %r743, 12;
	add.s32 	%r745, %r739, %r744;
	xor.b32  	%r746, %r741, %r745;
	shf.l.wrap.b32 	%r747, %r746, %r746, 8;
	add.s32 	%r748, %r742, %r747;
	xor.b32  	%r749, %r744, %r748;
	shf.l.wrap.b32 	%r750, %r749, %r749, 7;
	add.s32 	%r751, %r712, %r705;
	xor.b32  	%r752, %r726, %r751;
	shf.l.wrap.b32 	%r753, %r752, %r752, 16;
	add.s32 	%r754, %r691, %r753;
	xor.b32  	%r755, %r705, %r754;
	shf.l.wrap.b32 	%r756, %r755, %r755, 12;
	add.s32 	%r757, %r751, %r756;
	xor.b32  	%r758, %r753, %r757;
	shf.l.wrap.b32 	%r759, %r758, %r758, 8;
	add.s32 	%r760, %r754, %r759;
	xor.b32  	%r761, %r756, %r760;
	shf.l.wrap.b32 	%r762, %r761, %r761, 7;
	add.s32 	%r763, %r724, %r717;
	xor.b32  	%r764, %r690, %r763;
	shf.l.wrap.b32 	%r765, %r764, %r764, 16;
	add.s32 	%r766, %r703, %r765;
	xor.b32  	%r767, %r717, %r766;
	shf.l.wrap.b32 	%r768, %r767, %r767, 12;
	add.s32 	%r769, %r763, %r768;
	xor.b32  	%r770, %r765, %r769;
	shf.l.wrap.b32 	%r771, %r770, %r770, 8;
	add.s32 	%r772, %r766, %r771;
	add.s32 	%r773, %r736, %r750;
	xor.b32  	%r774, %r771, %r773;
	shf.l.wrap.b32 	%r775, %r774, %r774, 16;
	add.s32 	%r776, %r760, %r775;
	xor.b32  	%r777, %r750, %r776;
	shr.u32 	%r778, %r777, 20;
	add.s32 	%r779, %r773, %r778;
	add.s32 	%r780, %r745, %r762;
	xor.b32  	%r781, %r738, %r780;
	shf.l.wrap.b32 	%r782, %r781, %r781, 16;
	add.s32 	%r783, %r772, %r782;
	xor.b32  	%r784, %r762, %r783;
	shr.u32 	%r785, %r784, 20;
	add.s32 	%r786, %r780, %r785;
	add.s32 	%r787, %r8, %r779;
	add.s32 	%r788, %r9, %r786;
	not.b32 	%r789, %r1102;
	add.s32 	%r790, %r24, %r789;
	mov.b32 	%r791, 1;
	shl.b32 	%r792, %r791, %r790;
	and.b32  	%r38, %r792, %r15;
	setp.eq.s32 	%p6, %r38, 0;
	selp.b32 	%r793, %r787, %r788, %p6;
	cvt.u16.u32 	%rs8, %r793;
	and.b16  	%rs18, %rs8, 1;
	and.b16  	%rs9, %rs16, 255;
	setp.ne.s16 	%p7, %rs9, 1;
	@%p7 bra 	$L__BB0_12;
	setp.eq.s32 	%p8, %r38, 0;
	mul.wide.u32 	%rd12, %r1102, 16;
	add.s64 	%rd13, %rd4, %rd12;
	ld.global.nc.u32 	%r794, [%rd13+20];
	selp.b32 	%r795, %r1106, %r1107, %p8;
	xor.b32  	%r796, %r795, %r794;
	selp.b32 	%r797, %r1105, %r1108, %p8;
	selp.b32 	%r1106, %r796, %r1106, %p8;
	selp.b32 	%r1107, %r1107, %r796, %p8;
	ld.global.nc.u32 	%r798, [%rd13+24];
	xor.b32  	%r799, %r797, %r798;
	selp.b32 	%r800, %r1104, %r1109, %p8;
	selp.b32 	%r1105, %r799, %r1105, %p8;
	selp.b32 	%r1108, %r1108, %r799, %p8;
	ld.global.nc.u32 	%r801, [%rd13+28];
	xor.b32  	%r802, %r800, %r801;
	selp.b32 	%r803, %r1103, %r1110, %p8;
	selp.b32 	%r1104, %r802, %r1104, %p8;
	selp.b32 	%r1109, %r1109, %r802, %p8;
	ld.global.nc.u32 	%r804, [%rd13+32];
	xor.b32  	%r805, %r803, %r804;
	selp.b32 	%r806, 420, 445, %p8;
	selp.b32 	%r1103, %r805, %r1103, %p8;
	selp.b32 	%r1110, %r1110, %r805, %p8;
	add.s32 	%r807, %r806, %r1102;
	cvt.u64.u32 	%rd14, %r807;
	add.s64 	%rd15, %rd4, %rd14;
	ld.global.nc.u8 	%rs10, [%rd15];
	cvt.u16.u8 	%rs11, %rs10;
	xor.b16  	%rs18, %rs11, %rs18;
$L__BB0_12:
	setp.eq.s32 	%p9, %r38, 0;
	selp.b32 	%r1114, %r1106, %r1107, %p9;
	selp.b32 	%r1113, %r1105, %r1108, %p9;
	selp.b32 	%r1112, %r1104, %r1109, %p9;
	selp.b32 	%r1111, %r1103, %r1110, %p9;
	add.s32 	%r1102, %r1102, 1;
	setp.ne.s32 	%p10, %r1102, %r24;
	mov.u16 	%rs16, %rs18;
	@%p10 bra 	$L__BB0_10;
$L__BB0_13:
	and.b16  	%rs12, %rs18, 255;
	setp.ne.s16 	%p11, %rs12, 1;
	@%p11 bra 	$L__BB0_15;
	ld.global.nc.u32 	%r808, [%rd4+472];
	xor.b32  	%r1114, %r1114, %r808;
$L__BB0_15:
	setp.ne.s16 	%p12, %rs12, 1;
	@%p12 bra 	$L__BB0_17;
	ld.global.nc.u32 	%r809, [%rd4+476];
	xor.b32  	%r1113, %r1113, %r809;
$L__BB0_17:
	setp.ne.s16 	%p13, %rs12, 1;
	@%p13 bra 	$L__BB0_19;
	ld.global.nc.u32 	%r810, [%rd4+480];
	xor.b32  	%r1112, %r1112, %r810;
$L__BB0_19:
	setp.ne.s16 	%p14, %rs12, 1;
	@%p14 bra 	$L__BB0_21;
	ld.global.nc.u32 	%r811, [%rd4+484];
	xor.b32  	%r1111, %r1111, %r811;
$L__BB0_21:
	mul.wide.u32 	%rd16, %r19, 16;
	add.s64 	%rd17, %rd1, %rd16;
	st.local.v4.u32 	[%rd17], {%r1114, %r1113, %r1112, %r1111};
	add.s32 	%r1097, %r1097, 1;
	setp.ne.s32 	%p15, %r1097, 3;
	@%p15 bra 	$L__BB0_8;
	add.s32 	%r1096, %r1096, 1;
	setp.ne.s32 	%p16, %r1096, %r7;
	@%p16 bra 	$L__BB0_7;
	mul.wide.s32 	%rd18, %r15, 4096;
	add.s64 	%rd5, %rd2, %rd18;
	mov.b32 	%r1119, 0;
$L__BB0_24:
	setp.lt.u32 	%p17, %r93, 4;
	mul.wide.u32 	%rd19, %r1119, 16;
	add.s64 	%rd20, %rd5, %rd19;
	ld.global.nc.v4.u32 	{%r76, %r77, %r78, %r79}, [%rd20];
	mov.b32 	%r1122, 0;
	@%p17 bra 	$L__BB0_27;
	mov.b32 	%r1120, 0;
$L__BB0_26:
	.pragma "nounroll";
	mad.lo.s32 	%r815, %r1120, 768, %r1119;
	mul.lo.s32 	%r816, %r1120, 3;
	mul.wide.u32 	%rd21, %r816, 16;
	add.s64 	%rd22, %rd1, %rd21;
	ld.local.v4.u32 	{%r817, %r818, %r819, %r820}, [%rd22];
	and.b32  	%r821, %r817, %r76;
	and.b32  	%r822, %r818, %r77;
	and.b32  	%r823, %r819, %r78;
	and.b32  	%r824, %r820, %r79;
	shl.b32 	%r825, %r815, 4;
	mov.u32 	%r826, s_mem;
	add.s32 	%r827, %r826, %r825;
	atom.shared.xor.b32 	%r828, [%r827], %r821;
	atom.shared.xor.b32 	%r829, [%r827+4], %r822;
	atom.shared.xor.b32 	%r830, [%r827+8], %r823;
	atom.shared.xor.b32 	%r831, [%r827+12], %r824;
	ld.local.v4.u32 	{%r832, %r833, %r834, %r835}, [%rd22+16];
	and.b32  	%r836, %r832, %r76;
	and.b32  	%r837, %r833, %r77;
	and.b32  	%r838, %r834, %r78;
	and.b32  	%r839, %r835, %r79;
	atom.shared.xor.b32 	%r840, [%r827+4096], %r836;
	atom.shared.xor.b32 	%r841, [%r827+4100], %r837;
	atom.shared.xor.b32 	%r842, [%r827+4104], %r838;
	atom.shared.xor.b32 	%r843, [%r827+4108], %r839;
	ld.local.v4.u32 	{%r844, %r845, %r846, %r847}, [%rd22+32];
	and.b32  	%r848, %r844, %r76;
	and.b32  	%r849, %r845, %r77;
	and.b32  	%r850, %r846, %r78;
	and.b32  	%r851, %r847, %r79;
	atom.shared.xor.b32 	%r852, [%r827+8192], %r848;
	atom.shared.xor.b32 	%r853, [%r827+8196], %r849;
	atom.shared.xor.b32 	%r854, [%r827+8200], %r850;
	atom.shared.xor.b32 	%r855, [%r827+8204], %r851;
	ld.local.v4.u32 	{%r856, %r857, %r858, %r859}, [%rd22+48];
	and.b32  	%r860, %r856, %r76;
	and.b32  	%r861, %r857, %r77;
	and.b32  	%r862, %r858, %r78;
	and.b32  	%r863, %r859, %r79;
	atom.shared.xor.b32 	%r864, [%r827+12288], %r860;
	atom.shared.xor.b32 	%r865, [%r827+12292], %r861;
	atom.shared.xor.b32 	%r866, [%r827+12296], %r862;
	atom.shared.xor.b32 	%r867, [%r827+12300], %r863;
	ld.local.v4.u32 	{%r868, %r869, %r870, %r871}, [%rd22+64];
	and.b32  	%r872, %r868, %r76;
	and.b32  	%r873, %r869, %r77;
	and.b32  	%r874, %r870, %r78;
	and.b32  	%r875, %r871, %r79;
	atom.shared.xor.b32 	%r876, [%r827+16384], %r872;
	atom.shared.xor.b32 	%r877, [%r827+16388], %r873;
	atom.shared.xor.b32 	%r878, [%r827+16392], %r874;
	atom.shared.xor.b32 	%r879, [%r827+16396], %r875;
	ld.local.v4.u32 	{%r880, %r881, %r882, %r883}, [%rd22+80];
	and.b32  	%r884, %r880, %r76;
	and.b32  	%r885, %r881, %r77;
	and.b32  	%r886, %r882, %r78;
	and.b32  	%r887, %r883, %r79;
	atom.shared.xor.b32 	%r888, [%r827+20480], %r884;
	atom.shared.xor.b32 	%r889, [%r827+20484], %r885;
	atom.shared.xor.b32 	%r890, [%r827+20488], %r886;
	atom.shared.xor.b32 	%r891, [%r827+20492], %r887;
	ld.local.v4.u32 	{%r892, %r893, %r894, %r895}, [%rd22+96];
	and.b32  	%r896, %r892, %r76;
	and.b32  	%r897, %r893, %r77;
	and.b32  	%r898, %r894, %r78;
	and.b32  	%r899, %r895, %r79;
	atom.shared.xor.b32 	%r900, [%r827+24576], %r896;
	atom.shared.xor.b32 	%r901, [%r827+24580], %r897;
	atom.shared.xor.b32 	%r902, [%r827+24584], %r898;
	atom.shared.xor.b32 	%r903, [%r827+24588], %r899;
	ld.local.v4.u32 	{%r904, %r905, %r906, %r907}, [%rd22+112];
	and.b32  	%r908, %r904, %r76;
	and.b32  	%r909, %r905, %r77;
	and.b32  	%r910, %r906, %r78;
	and.b32  	%r911, %r907, %r79;
	atom.shared.xor.b32 	%r912, [%r827+28672], %r908;
	atom.shared.xor.b32 	%r913, [%r827+28676], %r909;
	atom.shared.xor.b32 	%r914, [%r827+28680], %r910;
	atom.shared.xor.b32 	%r915, [%r827+28684], %r911;
	ld.local.v4.u32 	{%r916, %r917, %r918, %r919}, [%rd22+128];
	and.b32  	%r920, %r916, %r76;
	and.b32  	%r921, %r917, %r77;
	and.b32  	%r922, %r918, %r78;
	and.b32  	%r923, %r919, %r79;
	atom.shared.xor.b32 	%r924, [%r827+32768], %r920;
	atom.shared.xor.b32 	%r925, [%r827+32772], %r921;
	atom.shared.xor.b32 	%r926, [%r827+32776], %r922;
	atom.shared.xor.b32 	%r927, [%r827+32780], %r923;
	ld.local.v4.u32 	{%r928, %r929, %r930, %r931}, [%rd22+144];
	and.b32  	%r932, %r928, %r76;
	and.b32  	%r933, %r929, %r77;
	and.b32  	%r934, %r930, %r78;
	and.b32  	%r935, %r931, %r79;
	atom.shared.xor.b32 	%r936, [%r827+36864], %r932;
	atom.shared.xor.b32 	%r937, [%r827+36868], %r933;
	atom.shared.xor.b32 	%r938, [%r827+36872], %r934;
	atom.shared.xor.b32 	%r939, [%r827+36876], %r935;
	ld.local.v4.u32 	{%r940, %r941, %r942, %r943}, [%rd22+160];
	and.b32  	%r944, %r940, %r76;
	and.b32  	%r945, %r941, %r77;
	and.b32  	%r946, %r942, %r78;
	and.b32  	%r947, %r943, %r79;
	atom.shared.xor.b32 	%r948, [%r827+40960], %r944;
	atom.shared.xor.b32 	%r949, [%r827+40964], %r945;
	atom.shared.xor.b32 	%r950, [%r827+40968], %r946;
	atom.shared.xor.b32 	%r951, [%r827+40972], %r947;
	ld.local.v4.u32 	{%r952, %r953, %r954, %r955}, [%rd22+176];
	and.b32  	%r956, %r952, %r76;
	and.b32  	%r957, %r953, %r77;
	and.b32  	%r958, %r954, %r78;
	and.b32  	%r959, %r955, %r79;
	atom.shared.xor.b32 	%r960, [%r827+45056], %r956;
	atom.shared.xor.b32 	%r961, [%r827+45060], %r957;
	atom.shared.xor.b32 	%r962, [%r827+45064], %r958;
	atom.shared.xor.b32 	%r963, [%r827+45068], %r959;
	add.s32 	%r1120, %r1120, 4;
	setp.ne.s32 	%p18, %r1120, %r12;
	mov.u32 	%r1122, %r12;
	@%p18 bra 	$L__BB0_26;
$L__BB0_27:
	and.b32  	%r964, %r7, 3;
	setp.eq.s32 	%p19, %r964, 0;
	@%p19 bra 	$L__BB0_32;
	setp.eq.s32 	%p20, %r964, 1;
	@%p20 bra 	$L__BB0_30;
	mad.lo.s32 	%r965, %r1122, 768, %r1119;
	mul.lo.s32 	%r966, %r1122, 3;
	mul.wide.u32 	%rd23, %r966, 16;
	add.s64 	%rd24, %rd1, %rd23;
	ld.local.v4.u32 	{%r967, %r968, %r969, %r970}, [%rd24];
	and.b32  	%r971, %r967, %r76;
	and.b32  	%r972, %r968, %r77;
	and.b32  	%r973, %r969, %r78;
	and.b32  	%r974, %r970, %r79;
	shl.b32 	%r975, %r965, 4;
	mov.u32 	%r976, s_mem;
	add.s32 	%r977, %r976, %r975;
	atom.shared.xor.b32 	%r978, [%r977], %r971;
	atom.shared.xor.b32 	%r979, [%r977+4], %r972;
	atom.shared.xor.b32 	%r980, [%r977+8], %r973;
	atom.shared.xor.b32 	%r981, [%r977+12], %r974;
	ld.local.v4.u32 	{%r982, %r983, %r984, %r985}, [%rd24+16];
	and.b32  	%r986, %r982, %r76;
	and.b32  	%r987, %r983, %r77;
	and.b32  	%r988, %r984, %r78;
	and.b32  	%r989, %r985, %r79;
	atom.shared.xor.b32 	%r990, [%r977+4096], %r986;
	atom.shared.xor.b32 	%r991, [%r977+4100], %r987;
	atom.shared.xor.b32 	%r992, [%r977+4104], %r988;
	atom.shared.xor.b32 	%r993, [%r977+4108], %r989;
	ld.local.v4.u32 	{%r994, %r995, %r996, %r997}, [%rd24+32];
	and.b32  	%r998, %r994, %r76;
	and.b32  	%r999, %r995, %r77;
	and.b32  	%r1000, %r996, %r78;
	and.b32  	%r1001, %r997, %r79;
	atom.shared.xor.b32 	%r1002, [%r977+8192], %r998;
	atom.shared.xor.b32 	%r1003, [%r977+8196], %r999;
	atom.shared.xor.b32 	%r1004, [%r977+8200], %r1000;
	atom.shared.xor.b32 	%r1005, [%r977+8204], %r1001;
	ld.local.v4.u32 	{%r1006, %r1007, %r1008, %r1009}, [%rd24+48];
	and.b32  	%r1010, %r1006, %r76;
	and.b32  	%r1011, %r1007, %r77;
	and.b32  	%r1012, %r1008, %r78;
	and.b32  	%r1013, %r1009, %r79;
	atom.shared.xor.b32 	%r1014, [%r977+12288], %r1010;
	atom.shared.xor.b32 	%r1015, [%r977+12292], %r1011;
	atom.shared.xor.b32 	%r1016, [%r977+12296], %r1012;
	atom.shared.xor.b32 	%r1017, [%r977+12300], %r1013;
	ld.local.v4.u32 	{%r1018, %r1019, %r1020, %r1021}, [%rd24+64];
	and.b32  	%r1022, %r1018, %r76;
	and.b32  	%r1023, %r1019, %r77;
	and.b32  	%r1024, %r1020, %r78;
	and.b32  	%r1025, %r1021, %r79;
	atom.shared.xor.b32 	%r1026, [%r977+16384], %r1022;
	atom.shared.xor.b32 	%r1027, [%r977+16388], %r1023;
	atom.shared.xor.b32 	%r1028, [%r977+16392], %r1024;
	atom.shared.xor.b32 	%r1029, [%r977+16396], %r1025;
	ld.local.v4.u32 	{%r1030, %r1031, %r1032, %r1033}, [%rd24+80];
	and.b32  	%r1034, %r1030, %r76;
	and.b32  	%r1035, %r1031, %r77;
	and.b32  	%r1036, %r1032, %r78;
	and.b32  	%r1037, %r1033, %r79;
	atom.shared.xor.b32 	%r1038, [%r977+20480], %r1034;
	atom.shared.xor.b32 	%r1039, [%r977+20484], %r1035;
	atom.shared.xor.b32 	%r1040, [%r977+20488], %r1036;
	atom.shared.xor.b32 	%r1041, [%r977+20492], %r1037;
	add.s32 	%r1122, %r1122, 2;
$L__BB0_30:
	and.b32  	%r1042, %r7, 1;
	setp.eq.b32 	%p21, %r1042, 1;
	not.pred 	%p22, %p21;
	@%p22 bra 	$L__BB0_32;
	mad.lo.s32 	%r1043, %r1122, 768, %r1119;
	mul.lo.s32 	%r1044, %r1122, 3;
	mul.wide.u32 	%rd25, %r1044, 16;
	add.s64 	%rd26, %rd1, %rd25;
	ld.local.v4.u32 	{%r1045, %r1046, %r1047, %r1048}, [%rd26];
	and.b32  	%r1049, %r1045, %r76;
	and.b32  	%r1050, %r1046, %r77;
	and.b32  	%r1051, %r1047, %r78;
	and.b32  	%r1052, %r1048, %r79;
	shl.b32 	%r1053, %r1043, 4;
	mov.u32 	%r1054, s_mem;
	add.s32 	%r1055, %r1054, %r1053;
	atom.shared.xor.b32 	%r1056, [%r1055], %r1049;
	atom.shared.xor.b32 	%r1057, [%r1055+4], %r1050;
	atom.shared.xor.b32 	%r1058, [%r1055+8], %r1051;
	atom.shared.xor.b32 	%r1059, [%r1055+12], %r1052;
	ld.local.v4.u32 	{%r1060, %r1061, %r1062, %r1063}, [%rd26+16];
	and.b32  	%r1064, %r1060, %r76;
	and.b32  	%r1065, %r1061, %r77;
	and.b32  	%r1066, %r1062, %r78;
	and.b32  	%r1067, %r1063, %r79;
	atom.shared.xor.b32 	%r1068, [%r1055+4096], %r1064;
	atom.shared.xor.b32 	%r1069, [%r1055+4100], %r1065;
	atom.shared.xor.b32 	%r1070, [%r1055+4104], %r1066;
	atom.shared.xor.b32 	%r1071, [%r1055+4108], %r1067;
	ld.local.v4.u32 	{%r1072, %r1073, %r1074, %r1075}, [%rd26+32];
	and.b32  	%r1076, %r1072, %r76;
	and.b32  	%r1077, %r1073, %r77;
	and.b32  	%r1078, %r1074, %r78;
	and.b32  	%r1079, %r1075, %r79;
	atom.shared.xor.b32 	%r1080, [%r1055+8192], %r1076;
	atom.shared.xor.b32 	%r1081, [%r1055+8196], %r1077;
	atom.shared.xor.b32 	%r1082, [%r1055+8200], %r1078;
	atom.shared.xor.b32 	%r1083, [%r1055+8204], %r1079;
$L__BB0_32:
	add.s32 	%r1119, %r1119, 1;
	setp.eq.s32 	%p23, %r1119, 256;
	@%p23 bra 	$L__BB0_33;
	bra.uni 	$L__BB0_24;
$L__BB0_33:
	add.s32 	%r1095, %r1095, %r6;
	setp.lt.u32 	%p24, %r1095, 1024;
	@%p24 bra 	$L__BB0_5;
$L__BB0_34:
	setp.ge.s32 	%p25, %r1123, %r1;
	bar.sync 	0;
	@%p25 bra 	$L__BB0_39;
	cvta.to.global.u64 	%rd6, %rd9;
	mov.u32 	%r1085, s_mem;
$L__BB0_36:
	shl.b32 	%r1084, %r1123, 4;
	add.s32 	%r1086, %r1085, %r1084;
	ld.shared.v4.u32 	{%r87, %r88, %r89, %r90}, [%r1086];
	or.b32  	%r1087, %r88, %r87;
	or.b32  	%r1088, %r1087, %r89;
	or.b32  	%r1089, %r1088, %r90;
	setp.eq.s32 	%p26, %r1089, 0;
	@%p26 bra 	$L__BB0_38;
	mul.wide.s32 	%rd27, %r1123, 16;
	add.s64 	%rd28, %rd6, %rd27;
	atom.global.xor.b32 	%r1090, [%rd28], %r87;
	atom.global.xor.b32 	%r1091, [%rd28+4], %r88;
	atom.global.xor.b32 	%r1092, [%rd28+8], %r89;
	atom.global.xor.b32 	%r1093, [%rd28+12], %r90;
$L__BB0_38:
	add.s32 	%r1123, %r1123, %r6;
	setp.lt.s32 	%p27, %r1123, %r1;
	@%p27 bra 	$L__BB0_36;
$L__BB0_39:
	ret;

}


// ===== COMPILED SASS (sm_100) =====

	.target	sm_100

	.elftype	@"ET_EXEC"


//--------------------- .note.nv.tkinfo           --------------------------
	.section	.note.nv.tkinfo,"",@"SHT_NOTE"
	.sectionflags	@"SHF_NOTE_NV_TKINFO"
	.tkinfo
        /*0018*/ 	.word	0x00000002
        /*0030*/ 	.string	""
        /*0030*/ 	.string	"ptxas"
        /*0030*/ 	.string	"Cuda compilation tools, release 13.0, V13.0.88"
        /*0030*/ 	.string	"Build cuda_13.0.r13.0/compiler.36424714_0"
        /*0030*/ 	.string	"-arch sm_100 -m 64 "



//--------------------- .note.nv.cuinfo           --------------------------
	.section	.note.nv.cuinfo,"",@"SHT_NOTE"
	.sectionflags	@"SHF_NOTE_NV_CUINFO"
        /*0018*/ 	.short	0x0002
        /*001a*/ 	.short	0x0064
        /*001c*/ 	.short	0x0082
	.zero		2


//--------------------- .nv.info                  --------------------------
	.section	.nv.info,"",@"SHT_CUDA_INFO"
	.align	4


	//----- nvinfo : EIATTR_REGCOUNT
	.align		4
        /*0000*/ 	.byte	0x04, 0x2f
        /*0002*/ 	.short	(.L_2 - .L_1)
	.align		4
.L_1:
        /*0004*/ 	.word	index@(fused_batch_pir_kernel)
        /*0008*/ 	.word	0x00000038


	//----- nvinfo : EIATTR_FRAME_SIZE
	.align		4
.L_2:
        /*000c*/ 	.byte	0x04, 0x11
        /*000e*/ 	.short	(.L_4 - .L_3)
	.align		4
.L_3:
        /*0010*/ 	.word	index@(fused_batch_pir_kernel)
        /*0014*/ 	.word	0x00000300


	//----- nvinfo : EIATTR_MIN_STACK_SIZE
	.align		4
.L_4:
        /*0018*/ 	.byte	0x04, 0x12
        /*001a*/ 	.short	(.L_6 - .L_5)
	.align		4
.L_5:
        /*001c*/ 	.word	index@(fused_batch_pir_kernel)
        /*0020*/ 	.word	0x00000300
.L_6:


//--------------------- .nv.compat                --------------------------
	.section	.nv.compat,"",@"SHT_CUDA_COMPAT_INFO"
	.align	4
        /*0000*/ 	.byte	0x02, 0x09, 0x00, 0x00, 0x02, 0x02, 0x01, 0x00, 0x02, 0x05, 0x05, 0x00, 0x03, 0x07, 0x01, 0x01
        /*0010*/ 	.byte	0x02, 0x03, 0x00, 0x00, 0x02, 0x06, 0x01, 0x00, 0x04, 0x0b, 0x08, 0x00, 0x09, 0x00, 0x00, 0x00
        /*0020*/ 	.byte	0x00, 0x00, 0x00, 0x00


//--------------------- .nv.info.fused_batch_pir_kernel --------------------------
	.section	.nv.info.fused_batch_pir_kernel,"",@"SHT_CUDA_INFO"
	.sectionflags	@""
	.align	4


	//----- nvinfo : EIATTR_CUDA_API_VERSION
	.align		4
        /*0000*/ 	.byte	0x04, 0x37
        /*0002*/ 	.short	(.L_8 - .L_7)
.L_7:
        /*0004*/ 	.word	0x00000082


	//----- nvinfo : EIATTR_KPARAM_INFO
	.align		4
.L_8:
        /*0008*/ 	.byte	0x04, 0x17
        /*000a*/ 	.short	(.L_10 - .L_9)
.L_9:
        /*000c*/ 	.word	0x00000000
        /*0010*/ 	.short	0x0004
        /*0012*/ 	.short	0x001c
        /*0014*/ 	.byte	0x00, 0xf0, 0x11, 0x00


	//----- nvinfo : EIATTR_KPARAM_INFO
	.align		4
.L_10:
        /*0018*/ 	.byte	0x04, 0x17
        /*001a*/ 	.short	(.L_12 - .L_11)
.L_11:
        /*001c*/ 	.word	0x00000000
        /*0020*/ 	.short	0x0003
        /*0022*/ 	.short	0x0018
        /*0024*/ 	.byte	0x00, 0xf0, 0x11, 0x00


	//----- nvinfo : EIATTR_KPARAM_INFO
	.align		4
.L_12:
        /*0028*/ 	.byte	0x04, 0x17
        /*002a*/ 	.short	(.L_14 - .L_13)
.L_13:
        /*002c*/ 	.word	0x00000000
        /*0030*/ 	.short	0x0002
        /*0032*/ 	.short	0x0010
        /*0034*/ 	.byte	0x00, 0xf5, 0x21, 0x00


	//----- nvinfo : EIATTR_KPARAM_INFO
	.align		4
.L_14:
        /*0038*/ 	.byte	0x04, 0x17
        /*003a*/ 	.short	(.L_16 - .L_15)
.L_15:
        /*003c*/ 	.word	0x00000000
        /*0040*/ 	.short	0x0001
        /*0042*/ 	.short	0x0008
        /*0044*/ 	.byte	0x00, 0xf5, 0x21, 0x00


	//----- nvinfo : EIATTR_KPARAM_INFO
	.align		4
.L_16:
        /*0048*/ 	.byte	0x04, 0x17
        /*004a*/ 	.short	(.L_18 - .L_17)
.L_17:
        /*004c*/ 	.word	0x00000000
        /*0050*/ 	.short	0x0000
        /*0052*/ 	.short	0x0000
        /*0054*/ 	.byte	0x00, 0xf5, 0x21, 0x00


	//----- nvinfo : EIATTR_SPARSE_MMA_MASK
	.align		4
.L_18:
        /*0058*/ 	.byte	0x03, 0x50
        /*005a*/ 	.short	0x0000


	//----- nvinfo : EIATTR_MAXREG_COUNT
	.align		4
        /*005c*/ 	.byte	0x03, 0x1b
        /*005e*/ 	.short	0x00ff


	//----- nvinfo : EIATTR_NUM_BARRIERS
	.align		4
        /*0060*/ 	.byte	0x02, 0x4c
        /*0062*/ 	.byte	0x01
	.zero		1


	//----- nvinfo : EIATTR_MERCURY_ISA_VERSION
	.align		4
        /*0064*/ 	.byte	0x03, 0x5f
        /*0066*/ 	.short	0x0101


	//----- nvinfo : EIATTR_INT_WARP_WIDE_INSTR_OFFSETS
	.align		4
        /*0068*/ 	.byte	0x04, 0x31
        /*006a*/ 	.short	(.L_20 - .L_19)


	//   ....[0]....
.L_19:
        /*006c*/ 	.word	0x00003360


	//   ....[1]....
        /*0070*/ 	.word	0x000033d0


	//   ....[2]....
        /*0074*/ 	.word	0x000033e0


	//   ....[3]....
        /*0078*/ 	.word	0x000033f0


	//   ....[4]....
        /*007c*/ 	.word	0x00003410


	//   ....[5]....
        /*0080*/ 	.word	0x00003420


	//   ....[6]....
        /*0084*/ 	.word	0x00003430


	//   ....[7]....
        /*0088*/ 	.word	0x00003440


	//   ....[8]....
        /*008c*/ 	.word	0x00003480


	//   ....[9]....
        /*0090*/ 	.word	0x000034a0


	//   ....[10]....
        /*0094*/ 	.word	0x000034d0


	//   ....[11]....
        /*0098*/ 	.word	0x00003500


	//   ....[12]....
        /*009c*/ 	.word	0x00003560


	//   ....[13]....
        /*00a0*/ 	.word	0x000035a0


	//   ....[14]....
        /*00a4*/ 	.word	0x000035e0


	//   ....[15]....
        /*00a8*/ 	.word	0x00003620


	//   ....[16]....
        /*00ac*/ 	.word	0x00003650


	//   ....[17]....
        /*00b0*/ 	.word	0x00003680


	//   ....[18]....
        /*00b4*/ 	.word	0x000036b0


	//   ....[19]....
        /*00b8*/ 	.word	0x000036e0


	//   ....[20]....
        /*00bc*/ 	.word	0x00003700


	//   ....[21]....
        /*00c0*/ 	.word	0x00003740


	//   ....[22]....
        /*00c4*/ 	.word	0x00003780


	//   ....[23]....
        /*00c8*/ 	.word	0x000037c0


	//   ....[24]....
        /*00cc*/ 	.word	0x00003800


	//   ....[25]....
        /*00d0*/ 	.word	0x00003830


	//   ....[26]....
        /*00d4*/ 	.word	0x00003860


	//   ....[27]....
        /*00d8*/ 	.word	0x00003890


	//   ....[28]....
        /*00dc*/ 	.word	0x000038c0


	//   ....[29]....
        /*00e0*/ 	.word	0x000038f0


	//   ....[30]....
        /*00e4*/ 	.word	0x00003920


	//   ....[31]....
        /*00e8*/ 	.word	0x00003950


	//   ....[32]....
        /*00ec*/ 	.word	0x00003980


	//   ....[33]....
        /*00f0*/ 	.word	0x000039b0


	//   ....[34]....
        /*00f4*/ 	.word	0x000039e0


	//   ....[35]....
        /*00f8*/ 	.word	0x00003a10


	//   ....[36]....
        /*00fc*/ 	.word	0x00003a40


	//   ....[37]....
        /*0100*/ 	.word	0x00003aa0


	//   ....[38]....
        /*0104*/ 	.word	0x00003b10


	//   ....[39]....
        /*0108*/ 	.word	0x00003b40


	//   ....[40]....
        /*010c*/ 	.word	0x00003b80


	//   ....[41]....
        /*0110*/ 	.word	0x00003bd0


	//   ....[42]....
        /*0114*/ 	.word	0x00003c30


	//   ....[43]....
        /*0118*/ 	.word	0x00003c40


	//   ....[44]....
        /*011c*/ 	.word	0x00003c80


	//   ....[45]....
        /*0120*/ 	.word	0x00003cd0


	//   ....[46]....
        /*0124*/ 	.word	0x00003d30


	//   ....[47]....
        /*0128*/ 	.word	0x00003d40


	//   ....[48]....
        /*012c*/ 	.word	0x00003d60


	//   ....[49]....
        /*0130*/ 	.word	0x00004120


	//   ....[50]....
        /*0134*/ 	.word	0x000041a0


	//   ....[51]....
        /*0138*/ 	.word	0x00004200


	//   ....[52]....
        /*013c*/ 	.word	0x00004250


	//   ....[53]....
        /*0140*/ 	.word	0x000042a0


	//   ....[54]....
        /*0144*/ 	.word	0x000042f0


	//   ....[55]....
        /*0148*/ 	.word	0x00004350


	//   ....[56]....
        /*014c*/ 	.word	0x000043c0


	//   ....[57]....
        /*0150*/ 	.word	0x00004400


	//   ....[58]....
        /*0154*/ 	.word	0x00004420


	//   ....[59]....
        /*0158*/ 	.word	0x00004460


	//   ....[60]....
        /*015c*/ 	.word	0x00004470


	//   ....[61]....
        /*0160*/ 	.word	0x000044a0


	//   ....[62]....
        /*0164*/ 	.word	0x000044c0


	//   ....[63]....
        /*0168*/ 	.word	0x00004500


	//   ....[64]....
        /*016c*/ 	.word	0x00004520


	//   ....[65]....
        /*0170*/ 	.word	0x00004560


	//   ....[66]....
        /*0174*/ 	.word	0x00004580


	//   ....[67]....
        /*0178*/ 	.word	0x000045b0


	//   ....[68]....
        /*017c*/ 	.word	0x000045f0


	//   ....[69]....
        /*0180*/ 	.word	0x00004640


	//   ....[70]....
        /*0184*/ 	.word	0x00004680


	//   ....[71]....
        /*0188*/ 	.word	0x000046c0


	//   ....[72]....
        /*018c*/ 	.word	0x00004700


	//   ....[73]....
        /*0190*/ 	.word	0x00004730


	//   ....[74]....
        /*0194*/ 	.word	0x00004820


	//   ....[75]....
        /*0198*/ 	.word	0x000048a0


	//   ....[76]....
        /*019c*/ 	.word	0x00004900


	//   ....[77]....
        /*01a0*/ 	.word	0x00004950


	//   ....[78]....
        /*01a4*/ 	.word	0x00004980


	//   ....[79]....
        /*01a8*/ 	.word	0x000049a0


	//   ....[80]....
        /*01ac*/ 	.word	0x000049c0


	//   ....[81]....
        /*01b0*/ 	.word	0x00004a00


	//   ....[82]....
        /*01b4*/ 	.word	0x00004a40


	//   ....[83]....
        /*01b8*/ 	.word	0x00004a80


	//   ....[84]....
        /*01bc*/ 	.word	0x00004ac0


	//   ....[85]....
        /*01c0*/ 	.word	0x00004af0


	//   ....[86]....
        /*01c4*/ 	.word	0x00004b20


	//----- nvinfo : EIATTR_VRC_CTA_INIT_COUNT
	.align		4
.L_20:
        /*01c8*/ 	.byte	0x02, 0x4a
	.zero		1
	.zero		1


	//----- nvinfo : EIATTR_EXIT_INSTR_OFFSETS
	.align		4
        /*01cc*/ 	.byte	0x04, 0x1c
        /*01ce*/ 	.short	(.L_22 - .L_21)


	//   ....[0]....
.L_21:
        /*01d0*/ 	.word	0x00004c60


	//   ....[1]....
        /*01d4*/ 	.word	0x00004da0


	//----- nvinfo : EIATTR_CRS_STACK_SIZE
	.align		4
.L_22:
        /*01d8*/ 	.byte	0x04, 0x1e
        /*01da*/ 	.short	(.L_24 - .L_23)
.L_23:
        /*01dc*/ 	.word	0x00000000


	//----- nvinfo : EIATTR_CBANK_PARAM_SIZE
	.align		4
.L_24:
        /*01e0*/ 	.byte	0x03, 0x19
        /*01e2*/ 	.short	0x0020


	//----- nvinfo : EIATTR_PARAM_CBANK
	.align		4
        /*01e4*/ 	.byte	0x04, 0x0a
        /*01e6*/ 	.short	(.L_26 - .L_25)
	.align		4
.L_25:
        /*01e8*/ 	.word	index@(.nv.constant0.fused_batch_pir_kernel)
        /*01ec*/ 	.short	0x0380
        /*01ee*/ 	.short	0x0020


	//----- nvinfo : EIATTR_SW_WAR
	.align		4
.L_26:
        /*01f0*/ 	.byte	0x04, 0x36
        /*01f2*/ 	.short	(.L_28 - .L_27)
.L_27:
        /*01f4*/ 	.word	0x00000008
.L_28:


//--------------------- .nv.callgraph             --------------------------
	.section	.nv.callgraph,"",@"SHT_CUDA_CALLGRAPH"
	.align	4
	.sectionentsize	8
	.align		4
        /*0000*/ 	.word	0x00000000
	.align		4
        /*0004*/ 	.word	0xffffffff
	.align		4
        /*0008*/ 	.word	0x00000000
	.align		4
        /*000c*/ 	.word	0xfffffffe
	.align		4
        /*0010*/ 	.word	0x00000000
	.align		4
        /*0014*/ 	.word	0xfffffffd
	.align		4
        /*0018*/ 	.word	0x00000000
	.align		4
        /*001c*/ 	.word	0xfffffffc


//--------------------- .nv.constant3             --------------------------
	.section	.nv.constant3,"a",@progbits
	.align	4
.nv.constant3:
	.type		CHACHA_CONSTANTS,@object
	.size		CHACHA_CONSTANTS,(.L_0 - CHACHA_CONSTANTS)
CHACHA_CONSTANTS:
        /*0000*/ 	.byte	0x65, 0x78, 0x70, 0x61, 0x6e, 0x64, 0x20, 0x33, 0x32, 0x2d, 0x62, 0x79, 0x74, 0x65, 0x20, 0x6b
.L_0:


//--------------------- .text.fused_batch_pir_kernel --------------------------
	.section	.text.fused_batch_pir_kernel,"ax",@progbits
	.align	128
        .global         fused_batch_pir_kernel
        .type           fused_batch_pir_kernel,@function
        .size           fused_batch_pir_kernel,(.L_x_21 - fused_batch_pir_kernel)
        .other          fused_batch_pir_kernel,@"STO_CUDA_ENTRY STV_DEFAULT"
fused_batch_pir_kernel:
.text.fused_batch_pir_kernel:
[----:B------:R-:W0:Y:S01]  /*0000*/  LDC R1, c[0x0][0x37c] ;  /* 0x0000df00ff017b82 */ /* 0x000e220000000800 */
[----:B------:R-:W1:Y:S01]  /*0010*/  S2R R50, SR_TID.X ;  /* 0x0000000000327919 */ /* 0x000e620000002100 */
[----:B------:R-:W2:Y:S01]  /*0020*/  LDCU UR5, c[0x0][0x39c] ;  /* 0x00007380ff0577ac */ /* 0x000ea20008000800 */
[----:B------:R-:W-:Y:S01]  /*0030*/  BSSY.RECONVERGENT B0, `(.L_x_0) ;  /* 0x000000f000007945 */ /* 0x000fe20003800200 */
[----:B0-----:R-:W-:Y:S01]  /*0040*/  VIADD R1, R1, 0xfffffd00 ;  /* 0xfffffd0001017836 */ /* 0x001fe20000000000 */
[----:B--2---:R-:W-:-:S06]  /*0050*/  UIMAD UR4, UR5, 0x300, URZ ;  /* 0x00000300050478a4 */ /* 0x004fcc000f8e02ff */
[----:B-1----:R-:W-:-:S13]  /*0060*/  ISETP.GE.AND P0, PT, R50, UR4, PT ;  /* 0x0000000432007c0c */ /* 0x002fda000bf06270 */
[----:B------:R-:W-:Y:S05]  /*0070*/  @P0 BRA `(.L_x_1) ;  /* 0x0000000000280947 */ /* 0x000fea0003800000 */
[----:B------:R-:W0:Y:S01]  /*0080*/  S2R R5, SR_CgaCtaId ;  /* 0x0000000000057919 */ /* 0x000e220000008800 */
[----:B------:R-:W1:Y:S01]  /*0090*/  LDC R4, c[0x0][0x360] ;  /* 0x0000d800ff047b82 */ /* 0x000e620000000800 */
[----:B------:R-:W-:Y:S01]  /*00a0*/  MOV R0, 0x400 ;  /* 0x0000040000007802 */ /* 0x000fe20000000f00 */
[----:B------:R-:W-:-:S03]  /*00b0*/  IMAD.MOV.U32 R3, RZ, RZ, R50 ;  /* 0x000000ffff037224 */ /* 0x000fc600078e0032 */
[----:B0-----:R-:W-:-:S07]  /*00c0*/  LEA R0, R5, R0, 0x18 ;  /* 0x0000000005007211 */ /* 0x001fce00078ec0ff */
.L_x_2:
[----:B------:R-:W-:Y:S02]  /*00d0*/  IMAD R2, R3, 0x10, R0 ;  /* 0x0000001003027824 */ /* 0x000fe400078e0200 */
[----:B-1----:R-:W-:-:S03]  /*00e0*/  IMAD.IADD R3, R4, 0x1, R3 ;  /* 0x0000000104037824 */ /* 0x002fc600078e0203 */
[----:B------:R0:W-:Y:S02]  /*00f0*/  STS.128 [R2], RZ ;  /* 0x000000ff02007388 */ /* 0x0001e40000000c00 */
[----:B------:R-:W-:-:S13]  /*0100*/  ISETP.GE.AND P0, PT, R3, UR4, PT ;  /* 0x0000000403007c0c */ /* 0x000fda000bf06270 */
[----:B0-----:R-:W-:Y:S05]  /*0110*/  @!P0 BRA `(.L_x_2) ;  /* 0xfffffffc00ec8947 */ /* 0x001fea000383ffff */
.L_x_1:
[----:B------:R-:W-:Y:S05]  /*0120*/  BSYNC.RECONVERGENT B0 ;  /* 0x0000000000007941 */ /* 0x000fea0003800200 */
.L_x_0:
[----:B------:R-:W-:Y:S01]  /*0130*/  BAR.SYNC.DEFER_BLOCKING 0x0 ;  /* 0x0000000000007b1d */ /* 0x000fe20000010000 */
[----:B------:R-:W-:-:S05]  /*0140*/  UISETP.GE.AND UP0, UPT, UR5, 0x1, UPT ;  /* 0x000000010500788c */ /* 0x000fca000bf06270 */
[----:B------:R-:W0:Y:S01]  /*0150*/  LDCU.64 UR8, c[0x0][0x358] ;  /* 0x00006b00ff0877ac */ /* 0x000e220008000a00 */
[----:B------:R-:W1:Y:S03]  /*0160*/  LDCU UR7, c[0x0][0x360] ;  /* 0x00006c00ff0777ac */ /* 0x000e660008000800 */
[----:B------:R-:W-:Y:S05]  /*0170*/  BRA.U !UP0, `(.L_x_3) ;  /* 0x0000004908a87547 */ /* 0x000fea000b800000 */
[----:B------:R-:W2:Y:S01]  /*0180*/  S2R R0, SR_CTAID.X ;  /* 0x0000000000007919 */ /* 0x000ea20000002500 */
[----:B------:R-:W-:Y:S01]  /*0190*/  BSSY.RECONVERGENT B0, `(.L_x_3) ;  /* 0x00004a8000007945 */ /* 0x000fe20003800200 */
[----:B------:R-:W-:-:S07]  /*01a0*/  IMAD.MOV.U32 R49, RZ, RZ, R50 ;  /* 0x000000ffff317224 */ /* 0x000fce00078e0032 */
.L_x_16:
[----:B------:R-:W3:Y:S01]  /*01b0*/  LDCU UR4, c[0x0][0x398] ;  /* 0x00007300ff0477ac */ /* 0x000ee20008000800 */
[----:B--2---:R-:W-:-:S05]  /*01c0*/  IMAD R52, R0, 0x400, R49 ;  /* 0x0000040000347824 */ /* 0x004fca00078e0231 */
[----:B---3--:R-:W-:-:S13]  /*01d0*/  ISETP.GE.AND P0, PT, R52, UR4, PT ;  /* 0x0000000434007c0c */ /* 0x008fda000bf06270 */
[----:B-----5:R-:W-:Y:S05]  /*01e0*/  @P0 BRA `(.L_x_4) ;  /* 0x0000004800880947 */ /* 0x020fea0003800000 */
[----:B------:R-:W-:-:S07]  /*01f0*/  IMAD.MOV.U32 R8, RZ, RZ, RZ ;  /* 0x000000ffff087224 */ /* 0x000fce00078e00ff */
.L_x_10:
[----:B--2---:R-:W2:Y:S01]  /*0200*/  LDCU UR4, c[0x0][0x39c] ;  /* 0x00007380ff0477ac */ /* 0x004ea20008000800 */
[----:B------:R-:W-:Y:S02]  /*0210*/  IMAD.MOV.U32 R9, RZ, RZ, R8 ;  /* 0x000000ffff097224 */ /* 0x000fe400078e0008 */
[----:B------:R-:W-:Y:S02]  /*0220*/  VIADD R8, R8, 0x1 ;  /* 0x0000000108087836 */ /* 0x000fe40000000000 */
[----:B------:R-:W-:Y:S01]  /*0230*/  IMAD.MOV.U32 R10, RZ, RZ, RZ ;  /* 0x000000ffff0a7224 */ /* 0x000fe200078e00ff */
[----:B--2---:R-:W-:-:S04]  /*0240*/  UISETP.LT.AND UP0, UPT, UR4, 0x10, UPT ;  /* 0x000000100400788c */ /* 0x004fc8000bf01270 */
[----:B------:R-:W-:-:S06]  /*0250*/  USEL UR4, UR4, 0x10, UP0 ;  /* 0x0000001004047887 */ /* 0x000fcc0008000000 */
[----:B------:R-:W-:-:S13]  /*0260*/  ISETP.NE.AND P0, PT, R8, UR4, PT ;  /* 0x0000000408007c0c */ /* 0x000fda000bf05270 */
.L_x_9:
[----:B--2---:R-:W2:Y:S01]  /*0270*/  LDC.64 R2, c[0x0][0x388] ;  /* 0x0000e200ff027b82 */ /* 0x004ea20000000a00 */
[----:B------:R-:W-:-:S04]  /*0280*/  IMAD R12, R9, 0x3, R10 ;  /* 0x00000003090c7824 */ /* 0x000fc800078e020a */
[----:B--2---:R-:W-:-:S05]  /*0290*/  IMAD.WIDE.U32 R2, R12, 0x1e8, R2 ;  /* 0x000001e80c027825 */ /* 0x004fca00078e0002 */
[----:B0-----:R-:W2:Y:S04]  /*02a0*/  LDG.E.U16.CONSTANT R13, desc[UR8][R2.64+0x10] ;  /* 0x00001008020d7981 */ /* 0x001ea8000c1e9500 */
[----:B------:R0:W5:Y:S04]  /*02b0*/  LDG.E.CONSTANT R4, desc[UR8][R2.64] ;  /* 0x0000000802047981 */ /* 0x000168000c1e9900 */
[----:B------:R0:W5:Y:S04]  /*02c0*/  LDG.E.CONSTANT R5, desc[UR8][R2.64+0x4] ;  /* 0x0000040802057981 */ /* 0x000168000c1e9900 */
[----:B------:R0:W5:Y:S04]  /*02d0*/  LDG.E.CONSTANT R6, desc[UR8][R2.64+0x8] ;  /* 0x0000080802067981 */ /* 0x000168000c1e9900 */
[----:B------:R0:W5:Y:S01]  /*02e0*/  LDG.E.CONSTANT R7, desc[UR8][R2.64+0xc] ;  /* 0x00000c0802077981 */ /* 0x000162000c1e9900 */
[----:B------:R-:W-:-:S05]  /*02f0*/  VIADD R10, R10, 0x1 ;  /* 0x000000010a0a7836 */ /* 0x000fca0000000000 */
[----:B------:R-:W-:Y:S02]  /*0300*/  ISETP.NE.AND P1, PT, R10, 0x3, PT ;  /* 0x000000030a00780c */ /* 0x000fe40003f25270 */
[C---:B--2---:R-:W-:Y:S02]  /*0310*/  PRMT R11, R13.reuse, 0x7771, RZ ;  /* 0x000077710d0b7816 */ /* 0x044fe400000000ff */
[----:B------:R-:W-:Y:S02]  /*0320*/  PRMT R13, R13, 0x7770, RZ ;  /* 0x000077700d0d7816 */ /* 0x000fe400000000ff */
[----:B------:R-:W-:-:S13]  /*0330*/  ISETP.NE.AND P2, PT, R11, RZ, PT ;  /* 0x000000ff0b00720c */ /* 0x000fda0003f45270 */
[----:B0-----:R-:W-:Y:S05]  /*0340*/  @!P2 BRA `(.L_x_5) ;  /* 0x0000002c0064a947 */ /* 0x001fea0003800000 */
[----:B------:R-:W-:-:S07]  /*0350*/  IMAD.MOV.U32 R14, RZ, RZ, RZ ;  /* 0x000000ffff0e7224 */ /* 0x000fce00078e00ff */
.L_x_8:
[----:B------:R-:W0:Y:S01]  /*0360*/  LDCU.128 UR12, c[0x3][URZ] ;  /* 0x00c00000ff0c77ac */ /* 0x000e220008000c00 */
[----:B------:R-:W-:Y:S01]  /*0370*/  LOP3.LUT R15, R13, 0xff, RZ, 0xc0, !PT ;  /* 0x000000ff0d0f7812 */ /* 0x000fe200078ec0ff */
[----:B------:R-:W-:Y:S03]  /*0380*/  BSSY.RECONVERGENT B1, `(.L_x_6) ;  /* 0x00002cd000017945 */ /* 0x000fe60003800200 */
[----:B------:R-:W-:Y:S01]  /*0390*/  ISETP.NE.AND P3, PT, R15, 0x1, PT ;  /* 0x000000010f00780c */ /* 0x000fe20003f65270 */
[----:B0----5:R-:W-:Y:S02]  /*03a0*/  VIADD R18, R4, UR12 ;  /* 0x0000000c04127c36 */ /* 0x021fe40008000000 */
[----:B------:R-:W-:Y:S02]  /*03b0*/  VIADD R26, R7, UR15 ;  /* 0x0000000f071a7c36 */ /* 0x000fe40008000000 */
[----:B------:R-:W-:Y:S01]  /*03c0*/  VIADD R28, R5, UR13 ;  /* 0x0000000d051c7c36 */ /* 0x000fe20008000000 */
[----:B------:R-:W-:Y:S01]  /*03d0*/  LOP3.LUT R13, R18, 0x1, RZ, 0x3c, !PT ;  /* 0x00000001120d7812 */ /* 0x000fe200078e3cff */
[----:B------:R-:W-:Y:S01]  /*03e0*/  VIADD R16, R6, UR14 ;  /* 0x0000000e06107c36 */ /* 0x000fe20008000000 */
[----:B------:R-:W-:-:S02]  /*03f0*/  SHF.L.W.U32.HI R22, R26, 0x10, R26 ;  /* 0x000000101a167819 */ /* 0x000fc40000010e1a */
[----:B------:R-:W-:Y:S02]  /*0400*/  SHF.L.W.U32.HI R25, R18, 0x10, R13 ;  /* 0x0000001012197819 */ /* 0x000fe40000010e0d */
[----:B------:R-:W-:Y:S01]  /*0410*/  SHF.L.W.U32.HI R15, R28, 0x10, R28 ;  /* 0x000000101c0f7819 */ /* 0x000fe20000010e1c */
[----:B------:R-:W-:Y:S01]  /*0420*/  IMAD.IADD R34, R22, 0x1, R7 ;  /* 0x0000000116227824 */ /* 0x000fe200078e0207 */
[----:B------:R-:W-:Y:S01]  /*0430*/  SHF.L.W.U32.HI R19, R16, 0x10, R16 ;  /* 0x0000001010137819 */ /* 0x000fe20000010e10 */
[----:B------:R-:W-:Y:S02]  /*0440*/  IMAD.IADD R29, R25, 0x1, R4 ;  /* 0x00000001191d7824 */ /* 0x000fe400078e0204 */
[----:B------:R-:W-:Y:S01]  /*0450*/  IMAD.IADD R20, R15, 0x1, R5 ;  /* 0x000000010f147824 */ /* 0x000fe200078e0205 */
[----:B------:R-:W-:Y:S01]  /*0460*/  LOP3.LUT R17, R7, R34, RZ, 0x3c, !PT ;  /* 0x0000002207117212 */ /* 0x000fe200078e3cff */
[----:B------:R-:W-:Y:S01]  /*0470*/  IMAD.IADD R24, R19, 0x1, R6 ;  /* 0x0000000113187824 */ /* 0x000fe200078e0206 */
[----:B------:R-:W-:-:S02]  /*0480*/  LOP3.LUT R21, R4, R29, RZ, 0x3c, !PT ;  /* 0x0000001d04157212 */ /* 0x000fc400078e3cff */
[----:B------:R-:W-:Y:S02]  /*0490*/  LOP3.LUT R13, R5, R20, RZ, 0x3c, !PT ;  /* 0x00000014050d7212 */ /* 0x000fe400078e3cff */
[----:B------:R-:W-:Y:S02]  /*04a0*/  SHF.L.W.U32.HI R31, R21, 0xc, R21 ;  /* 0x0000000c151f7819 */ /* 0x000fe40000010e15 */
[----:B------:R-:W-:Y:S02]  /*04b0*/  SHF.L.W.U32.HI R23, R17, 0xc, R17 ;  /* 0x0000000c11177819 */ /* 0x000fe40000010e11 */
[----:B------:R-:W-:Y:S02]  /*04c0*/  LOP3.LUT R17, R6, R24, RZ, 0x3c, !PT ;  /* 0x0000001806117212 */ /* 0x000fe400078e3cff */
[----:B------:R-:W-:Y:S01]  /*04d0*/  SHF.L.W.U32.HI R21, R13, 0xc, R13 ;  /* 0x0000000c0d157819 */ /* 0x000fe20000010e0d */
[----:B------:R-:W-:Y:S01]  /*04e0*/  IMAD.IADD R13, R18, 0x1, R31 ;  /* 0x00000001120d7824 */ /* 0x000fe200078e021f */
[----:B------:R-:W-:Y:S01]  /*04f0*/  SHF.L.W.U32.HI R27, R17, 0xc, R17 ;  /* 0x0000000c111b7819 */ /* 0x000fe20000010e11 */
[----:B------:R-:W-:-:S02]  /*0500*/  IMAD.IADD R26, R26, 0x1, R23 ;  /* 0x000000011a1a7824 */ /* 0x000fc400078e0217 */
[----:B------:R-:W-:Y:S01]  /*0510*/  IMAD.IADD R28, R28, 0x1, R21 ;  /* 0x000000011c1c7824 */ /* 0x000fe200078e0215 */
[----:B------:R-:W-:Y:S01]  /*0520*/  LOP3.LUT R25, R25, R13, RZ, 0x3c, !PT ;  /* 0x0000000d19197212 */ /* 0x000fe200078e3cff */
[----:B------:R-:W-:Y:S01]  /*0530*/  IMAD.IADD R16, R16, 0x1, R27 ;  /* 0x0000000110107824 */ /* 0x000fe200078e021b */
[----:B------:R-:W-:Y:S02]  /*0540*/  LOP3.LUT R17, R22, R26, RZ, 0x3c, !PT ;  /* 0x0000001a16117212 */ /* 0x000fe400078e3cff */
[----:B------:R-:W-:Y:S02]  /*0550*/  LOP3.LUT R15, R15, R28, RZ, 0x3c, !PT ;  /* 0x0000001c0f0f7212 */ /* 0x000fe400078e3cff */
[----:B------:R-:W-:Y:S02]  /*0560*/  SHF.L.W.U32.HI R30, R25, 0x8, R25 ;  /* 0x00000008191e7819 */ /* 0x000fe40000010e19 */
[----:B------:R-:W-:Y:S02]  /*0570*/  SHF.L.W.U32.HI R17, R17, 0x8, R17 ;  /* 0x0000000811117819 */ /* 0x000fe40000010e11 */
[----:B------:R-:W-:Y:S01]  /*0580*/  LOP3.LUT R22, R19, R16, RZ, 0x3c, !PT ;  /* 0x0000001013167212 */ /* 0x000fe200078e3cff */
[----:B------:R-:W-:Y:S01]  /*0590*/  IMAD.IADD R32, R29, 0x1, R30 ;  /* 0x000000011d207824 */ /* 0x000fe200078e021e */
[----:B------:R-:W-:Y:S01]  /*05a0*/  SHF.L.W.U32.HI R25, R15, 0x8, R15 ;  /* 0x000000080f197819 */ /* 0x000fe20000010e0f */
[----:B------:R-:W-:Y:S01]  /*05b0*/  IMAD.IADD R19, R34, 0x1, R17 ;  /* 0x0000000122137824 */ /* 0x000fe200078e0211 */
[----:B------:R-:W-:-:S02]  /*05c0*/  SHF.L.W.U32.HI R15, R22, 0x8, R22 ;  /* 0x00000008160f7819 */ /* 0x000fc40000010e16 */
[----:B------:R-:W-:Y:S01]  /*05d0*/  LOP3.LUT R31, R31, R32, RZ, 0x3c, !PT ;  /* 0x000000201f1f7212 */ /* 0x000fe200078e3cff */
[----:B------:R-:W-:Y:S01]  /*05e0*/  IMAD.IADD R20, R20, 0x1, R25 ;  /* 0x0000000114147824 */ /* 0x000fe200078e0219 */
[----:B------:R-:W-:Y:S01]  /*05f0*/  LOP3.LUT R23, R23, R19, RZ, 0x3c, !PT ;  /* 0x0000001317177212 */ /* 0x000fe200078e3cff */
[----:B------:R-:W-:Y:S01]  /*0600*/  IMAD.IADD R24, R24, 0x1, R15 ;  /* 0x0000000118187824 */ /* 0x000fe200078e020f */
[----:B------:R-:W-:Y:S02]  /*0610*/  SHF.L.W.U32.HI R31, R31, 0x7, R31 ;  /* 0x000000071f1f7819 */ /* 0x000fe40000010e1f */
[----:B------:R-:W-:Y:S02]  /*0620*/  LOP3.LUT R21, R21, R20, RZ, 0x3c, !PT ;  /* 0x0000001415157212 */ /* 0x000fe400078e3cff */
[----:B------:R-:W-:Y:S01]  /*0630*/  SHF.L.W.U32.HI R23, R23, 0x7, R23 ;  /* 0x0000000717177819 */ /* 0x000fe20000010e17 */
[----:B------:R-:W-:Y:S01]  /*0640*/  IMAD.IADD R40, R26, 0x1, R31 ;  /* 0x000000011a287824 */ /* 0x000fe200078e021f */
[----:B------:R-:W-:-:S02]  /*0650*/  LOP3.LUT R27, R27, R24, RZ, 0x3c, !PT ;  /* 0x000000181b1b7212 */ /* 0x000fc400078e3cff */
[----:B------:R-:W-:Y:S01]  /*0660*/  SHF.L.W.U32.HI R22, R21, 0x7, R21 ;  /* 0x0000000715167819 */ /* 0x000fe20000010e15 */
[----:B------:R-:W-:Y:S01]  /*0670*/  IMAD.IADD R16, R16, 0x1, R23 ;  /* 0x0000000110107824 */ /* 0x000fe200078e0217 */
[----:B------:R-:W-:Y:S02]  /*0680*/  SHF.L.W.U32.HI R21, R27, 0x7, R27 ;  /* 0x000000071b157819 */ /* 0x000fe40000010e1b */
[----:B------:R-:W-:Y:S01]  /*0690*/  LOP3.LUT R29, R15, R40, RZ, 0x3c, !PT ;  /* 0x000000280f1d7212 */ /* 0x000fe200078e3cff */
[----:B------:R-:W-:Y:S01]  /*06a0*/  IMAD.IADD R34, R22, 0x1, R13 ;  /* 0x0000000116227824 */ /* 0x000fe200078e020d */
[----:B------:R-:W-:Y:S01]  /*06b0*/  LOP3.LUT R25, R25, R16, RZ, 0x3c, !PT ;  /* 0x0000001019197212 */ /* 0x000fe200078e3cff */
[----:B------:R-:W-:Y:S01]  /*06c0*/  IMAD.IADD R13, R28, 0x1, R21 ;  /* 0x000000011c0d7824 */ /* 0x000fe200078e0215 */
[----:B------:R-:W-:Y:S02]  /*06d0*/  SHF.L.W.U32.HI R29, R29, 0x10, R29 ;  /* 0x000000101d1d7819 */ /* 0x000fe40000010e1d */
[----:B------:R-:W-:-:S02]  /*06e0*/  LOP3.LUT R27, R17, R34, RZ, 0x3c, !PT ;  /* 0x00000022111b7212 */ /* 0x000fc400078e3cff */
[----:B------:R-:W-:Y:S01]  /*06f0*/  SHF.L.W.U32.HI R25, R25, 0x10, R25 ;  /* 0x0000001019197819 */ /* 0x000fe20000010e19 */
[----:B------:R-:W-:Y:S01]  /*0700*/  IMAD.IADD R39, R20, 0x1, R29 ;  /* 0x0000000114277824 */ /* 0x000fe200078e021d */
[----:B------:R-:W-:Y:S02]  /*0710*/  LOP3.LUT R28, R30, R13, RZ, 0x3c, !PT ;  /* 0x0000000d1e1c7212 */ /* 0x000fe400078e3cff */
[----:B------:R-:W-:Y:S01]  /*0720*/  SHF.L.W.U32.HI R30, R27, 0x10, R27 ;  /* 0x000000101b1e7819 */ /* 0x000fe20000010e1b */
[----:B------:R-:W-:Y:S01]  /*0730*/  IMAD.IADD R36, R25, 0x1, R32 ;  /* 0x0000000119247824 */ /* 0x000fe200078e0220 */
[----:B------:R-:W-:Y:S02]  /*0740*/  SHF.L.W.U32.HI R28, R28, 0x10, R28 ;  /* 0x000000101c1c7819 */ /* 0x000fe40000010e1c */
[----:B------:R-:W-:Y:S01]  /*0750*/  LOP3.LUT R33, R31, R39, RZ, 0x3c, !PT ;  /* 0x000000271f217212 */ /* 0x000fe200078e3cff */
[----:B------:R-:W-:Y:S01]  /*0760*/  IMAD.IADD R43, R24, 0x1, R30 ;  /* 0x00000001182b7824 */ /* 0x000fe200078e021e */
[----:B------:R-:W-:Y:S01]  /*0770*/  LOP3.LUT R37, R23, R36, RZ, 0x3c, !PT ;  /* 0x0000002417257212 */ /* 0x000fe200078e3cff */
[----:B------:R-:W-:Y:S01]  /*0780*/  IMAD.IADD R31, R19, 0x1, R28 ;  /* 0x00000001131f7824 */ /* 0x000fe200078e021c */
[----:B------:R-:W-:-:S02]  /*0790*/  SHF.L.W.U32.HI R33, R33, 0xc, R33 ;  /* 0x0000000c21217819 */ /* 0x000fc40000010e21 */
[----:B------:R-:W-:Y:S02]  /*07a0*/  LOP3.LUT R27, R22, R43, RZ, 0x3c, !PT ;  /* 0x0000002b161b7212 */ /* 0x000fe400078e3cff */
[----:B------:R-:W-:Y:S01]  /*07b0*/  SHF.L.W.U32.HI R37, R37, 0xc, R37 ;  /* 0x0000000c25257819 */ /* 0x000fe20000010e25 */
[----:B------:R-:W-:Y:S01]  /*07c0*/  IMAD.IADD R40, R40, 0x1, R33 ;  /* 0x0000000128287824 */ /* 0x000fe200078e0221 */
[----:B------:R-:W-:Y:S02]  /*07d0*/  LOP3.LUT R44, R21, R31, RZ, 0x3c, !PT ;  /* 0x0000001f152c7212 */ /* 0x000fe400078e3cff */
[----:B------:R-:W-:Y:S01]  /*07e0*/  SHF.L.W.U32.HI R27, R27, 0xc, R27 ;  /* 0x0000000c1b1b7819 */ /* 0x000fe20000010e1b */
[----:B------:R-:W-:Y:S01]  /*07f0*/  IMAD.IADD R35, R16, 0x1, R37 ;  /* 0x0000000110237824 */ /* 0x000fe200078e0225 */
[----:B------:R-:W-:-:S03]  /*0800*/  SHF.L.W.U32.HI R44, R44, 0xc, R44 ;  /* 0x0000000c2c2c7819 */ /* 0x000fc60000010e2c */
[----:B------:R-:W-:Y:S01]  /*0810*/  IMAD.IADD R41, R34, 0x1, R27 ;  /* 0x0000000122297824 */ /* 0x000fe200078e021b */
[----:B------:R-:W-:Y:S01]  /*0820*/  LOP3.LUT R34, R29, R40, RZ, 0x3c, !PT ;  /* 0x000000281d227212 */ /* 0x000fe200078e3cff */
[----:B------:R-:W-:Y:S01]  /*0830*/  IMAD.IADD R32, R13, 0x1, R44 ;  /* 0x000000010d207824 */ /* 0x000fe200078e022c */
[----:B------:R-:W-:Y:S02]  /*0840*/  LOP3.LUT R29, R25, R35, RZ, 0x3c, !PT ;  /* 0x00000023191d7212 */ /* 0x000fe400078e3cff */
[----:B------:R-:W-:Y:S02]  /*0850*/  LOP3.LUT R30, R30, R41, RZ, 0x3c, !PT ;  /* 0x000000291e1e7212 */ /* 0x000fe400078e3cff */
[----:B------:R-:W-:Y:S02]  /*0860*/  SHF.L.W.U32.HI R34, R34, 0x8, R34 ;  /* 0x0000000822227819 */ /* 0x000fe40000010e22 */
[----:B------:R-:W-:Y:S02]  /*0870*/  SHF.L.W.U32.HI R29, R29, 0x8, R29 ;  /* 0x000000081d1d7819 */ /* 0x000fe40000010e1d */
[----:B------:R-:W-:-:S02]  /*0880*/  LOP3.LUT R38, R28, R32, RZ, 0x3c, !PT ;  /* 0x000000201c267212 */ /* 0x000fc400078e3cff */
[----:B------:R-:W-:Y:S01]  /*0890*/  SHF.L.W.U32.HI R28, R30, 0x8, R30 ;  /* 0x000000081e1c7819 */ /* 0x000fe20000010e1e */
[----:B------:R-:W-:Y:S01]  /*08a0*/  IMAD.IADD R30, R39, 0x1, R34 ;  /* 0x00000001271e7824 */ /* 0x000fe200078e0222 */
[----:B------:R-:W-:Y:S01]  /*08b0*/  SHF.L.W.U32.HI R38, R38, 0x8, R38 ;  /* 0x0000000826267819 */ /* 0x000fe20000010e26 */
[----:B------:R-:W-:Y:S02]  /*08c0*/  IMAD.IADD R39, R36, 0x1, R29 ;  /* 0x0000000124277824 */ /* 0x000fe400078e021d */
[----:B------:R-:W-:Y:S01]  /*08d0*/  IMAD.IADD R36, R43, 0x1, R28 ;  /* 0x000000012b247824 */ /* 0x000fe200078e021c */
[----:B------:R-:W-:Y:S01]  /*08e0*/  LOP3.LUT R33, R33, R30, RZ, 0x3c, !PT ;  /* 0x0000001e21217212 */ /* 0x000fe200078e3cff */
[----:B------:R-:W-:Y:S01]  /*08f0*/  IMAD.IADD R31, R31, 0x1, R38 ;  /* 0x000000011f1f7824 */ /* 0x000fe200078e0226 */
[----:B------:R-:W-:Y:S02]  /*0900*/  LOP3.LUT R37, R37, R39, RZ, 0x3c, !PT ;  /* 0x0000002725257212 */ /* 0x000fe400078e3cff */
[----:B------:R-:W-:-:S02]  /*0910*/  LOP3.LUT R27, R27, R36, RZ, 0x3c, !PT ;  /* 0x000000241b1b7212 */ /* 0x000fc400078e3cff */
[----:B------:R-:W-:Y:S02]  /*0920*/  SHF.L.W.U32.HI R42, R33, 0x7, R33 ;  /* 0x00000007212a7819 */ /* 0x000fe40000010e21 */
[----:B------:R-:W-:Y:S02]  /*0930*/  SHF.L.W.U32.HI R37, R37, 0x7, R37 ;  /* 0x0000000725257819 */ /* 0x000fe40000010e25 */
[----:B------:R-:W-:Y:S01]  /*0940*/  LOP3.LUT R44, R44, R31, RZ, 0x3c, !PT ;  /* 0x0000001f2c2c7212 */ /* 0x000fe200078e3cff */
[----:B------:R-:W-:Y:S01]  /*0950*/  IMAD.IADD R41, R41, 0x1, R42 ;  /* 0x0000000129297824 */ /* 0x000fe200078e022a */
        /* <DEDUP_REMOVED lines=54> */
[----:B------:R-:W-:-:S03]  /*0cc0*/  IMAD.IADD R41, R32, 0x1, R33 ;  /* 0x0000000120297824 */ /* 0x000fc600078e0221 */
        /* <DEDUP_REMOVED lines=38> */
[----:B------:R-:W-:Y:S02]  /*0f30*/  SHF.L.W.U32.HI R37, R43, 0x7, R43 ;  /* 0x000000072b257819 */ /* 0x000fe40000010e2b */
[----:B------:R-:W-:-:S02]  /*0f40*/  LOP3.LUT R43, R38, R35, RZ, 0x3c, !PT ;  /* 0x00000023262b7212 */ /* 0x000fc400078e3cff */
[----:B------:R-:W-:Y:S01]  /*0f50*/  SHF.L.W.U32.HI R38, R40, 0x7, R40 ;  /* 0x0000000728267819 */ /* 0x000fe20000010e28 */
[----:B------:R-:W-:Y:S02]  /*0f60*/  IMAD.IADD R40, R39, 0x1, R36 ;  /* 0x0000000127287824 */ /* 0x000fe400078e0224 */
[----:B------:R-:W-:Y:S01]  /*0f70*/  IMAD.IADD R39, R37, 0x1, R42 ;  /* 0x0000000125277824 */ /* 0x000fe200078e022a */
[----:B------:R-:W-:Y:S01]  /*0f80*/  SHF.L.W.U32.HI R42, R43, 0x7, R43 ;  /* 0x000000072b2a7819 */ /* 0x000fe20000010e2b */
[----:B------:R-:W-:Y:S01]  /*0f90*/  IMAD.IADD R44, R38, 0x1, R41 ;  /* 0x00000001262c7824 */ /* 0x000fe200078e0229 */
[----:B------:R-:W-:Y:S02]  /*0fa0*/  LOP3.LUT R33, R33, R40, RZ, 0x3c, !PT ;  /* 0x0000002821217212 */ /* 0x000fe400078e3cff */
[----:B------:R-:W-:Y:S01]  /*0fb0*/  LOP3.LUT R30, R30, R39, RZ, 0x3c, !PT ;  /* 0x000000271e1e7212 */ /* 0x000fe200078e3cff */
[----:B------:R-:W-:Y:S01]  /*0fc0*/  IMAD.IADD R27, R42, 0x1, R27 ;  /* 0x000000012a1b7824 */ /* 0x000fe200078e021b */
        /* <DEDUP_REMOVED lines=110> */
[----:B------:R-:W-:Y:S01]  /*16b0*/  LEA.HI R37, R31, R30, R31, 0xc ;  /* 0x0000001e1f257211 */ /* 0x000fe200078f601f */
[----:B------:R-:W-:Y:S01]  /*16c0*/  IMAD.IADD R29, R34, 0x1, R4 ;  /* 0x00000001221d7824 */ /* 0x000fe200078e0204 */
[----:B------:R-:W-:Y:S02]  /*16d0*/  LOP3.LUT R30, R39, R36, RZ, 0x3c, !PT ;  /* 0x00000024271e7212 */ /* 0x000fe400078e3cff */
[----:B------:R-:W-:Y:S02]  /*16e0*/  SHF.L.W.U32.HI R39, R38, 0xc, R38 ;  /* 0x0000000c26277819 */ /* 0x000fe40000010e26 */
[----:B------:R-:W-:Y:S02]  /*16f0*/  SHF.L.W.U32.HI R30, R30, 0xc, R30 ;  /* 0x0000000c1e1e7819 */ /* 0x000fe40000010e1e */
[----:B------:R-:W-:Y:S01]  /*1700*/  LOP3.LUT R38, R4, R29, RZ, 0x3c, !PT ;  /* 0x0000001d04267212 */ /* 0x000fe200078e3cff */
[----:B------:R-:W-:Y:S01]  /*1710*/  IMAD.IADD R31, R40, 0x1, R39 ;  /* 0x00000001281f7824 */ /* 0x000fe200078e0227 */
[----:B------:R-:W-:Y:S01]  /*1720*/  LOP3.LUT R42, R42, R37, RZ, 0x3c, !PT ;  /* 0x000000252a2a7212 */ /* 0x000fe200078e3cff */
[----:B------:R-:W-:Y:S01]  /*1730*/  IMAD.IADD R40, R35, 0x1, R30 ;  /* 0x0000000123287824 */ /* 0x000fe200078e021e */
[----:B------:R-:W-:-:S02]  /*1740*/  SHF.L.W.U32.HI R35, R38, 0xc, R38 ;  /* 0x0000000c26237819 */ /* 0x000fc40000010e26 */
[----:B------:R-:W-:Y:S02]  /*1750*/  LOP3.LUT R28, R28, R31, RZ, 0x3c, !PT ;  /* 0x0000001f1c1c7212 */ /* 0x000fe400078e3cff */
[----:B------:R-:W-:Y:S01]  /*1760*/  LOP3.LUT R41, R27, R40, RZ, 0x3c, !PT ;  /* 0x000000281b297212 */ /* 0x000fe200078e3cff */
[----:B------:R-:W-:Y:S01]  /*1770*/  IMAD.IADD R27, R18, 0x1, R35 ;  /* 0x00000001121b7824 */ /* 0x000fe200078e0223 */
[----:B------:R-:W-:Y:S01]  /*1780*/  LEA.HI R28, R28, R43, R28, 0x8 ;  /* 0x0000002b1c1c7211 */ /* 0x000fe200078f401c */
[----:B------:R-:W-:Y:S01]  /*1790*/  IMAD.MOV.U32 R18, RZ, RZ, 0x1 ;  /* 0x00000001ff127424 */ /* 0x000fe200078e00ff */
[----:B------:R-:W-:Y:S02]  /*17a0*/  LEA.HI R37, R41, R36, R41, 0x8 ;  /* 0x0000002429257211 */ /* 0x000fe400078f4029 */
[----:B------:R-:W-:Y:S02]  /*17b0*/  LOP3.LUT R34, R34, R27, RZ, 0x3c, !PT ;  /* 0x0000001b22227212 */ /* 0x000fe400078e3cff */
[----:B------:R-:W-:-:S02]  /*17c0*/  LOP3.LUT R39, R39, R28, RZ, 0x3c, !PT ;  /* 0x0000001c27277212 */ /* 0x000fc400078e3cff */
[----:B------:R-:W-:Y:S02]  /*17d0*/  LOP3.LUT R36, R30, R37, RZ, 0x3c, !PT ;  /* 0x000000251e247212 */ /* 0x000fe400078e3cff */
[----:B------:R-:W-:Y:S02]  /*17e0*/  LEA.HI R33, R46, R33, R46, 0xc ;  /* 0x000000212e217211 */ /* 0x000fe400078f602e */
[----:B------:R-:W-:Y:S02]  /*17f0*/  SHF.L.W.U32.HI R30, R34, 0x8, R34 ;  /* 0x00000008221e7819 */ /* 0x000fe40000010e22 */
[----:B------:R-:W-:Y:S02]  /*1800*/  SHF.L.W.U32.HI R34, R39, 0x7, R39 ;  /* 0x0000000727227819 */ /* 0x000fe40000010e27 */
[----:B------:R-:W-:Y:S02]  /*1810*/  SHF.L.W.U32.HI R36, R36, 0x7, R36 ;  /* 0x0000000724247819 */ /* 0x000fe40000010e24 */
[----:B------:R-:W-:-:S02]  /*1820*/  LOP3.LUT R28, RZ, R14, RZ, 0x33, !PT ;  /* 0x0000000eff1c7212 */ /* 0x000fc400078e33ff */
[----:B------:R-:W-:Y:S01]  /*1830*/  LOP3.LUT R32, R32, R33, RZ, 0x3c, !PT ;  /* 0x0000002120207212 */ /* 0x000fe200078e3cff */
[----:B------:R-:W-:Y:S01]  /*1840*/  IMAD.IADD R33, R33, 0x1, R34 ;  /* 0x0000000121217824 */ /* 0x000fe200078e0222 */
[----:B------:R-:W-:Y:S01]  /*1850*/  SHF.L.W.U32.HI R42, R42, 0x8, R42 ;  /* 0x000000082a2a7819 */ /* 0x000fe20000010e2a */
[----:B------:R-:W-:Y:S01]  /*1860*/  IMAD.IADD R38, R31, 0x1, R36 ;  /* 0x000000011f267824 */ /* 0x000fe200078e0224 */
[----:B------:R-:W-:Y:S01]  /*1870*/  SHF.L.W.U32.HI R39, R32, 0x8, R32 ;  /* 0x0000000820277819 */ /* 0x000fe20000010e20 */
[----:B------:R-:W-:Y:S02]  /*1880*/  IMAD.IADD R31, R11, 0x1, R28 ;  /* 0x000000010b1f7824 */ /* 0x000fe400078e021c */
[----:B------:R-:W-:Y:S01]  /*1890*/  IMAD.IADD R32, R29, 0x1, R30 ;  /* 0x000000011d207824 */ /* 0x000fe200078e021e */
[----:B------:R-:W-:Y:S01]  /*18a0*/  LOP3.LUT R30, R30, R13, RZ, 0x3c, !PT ;  /* 0x0000000d1e1e7212 */ /* 0x000fe200078e3cff */
[----:B------:R-:W-:Y:S01]  /*18b0*/  IMAD.IADD R44, R44, 0x1, R42 ;  /* 0x000000012c2c7824 */ /* 0x000fe200078e022a */
[----:B------:R-:W-:Y:S01]  /*18c0*/  LOP3.LUT R42, R42, R33, RZ, 0x3c, !PT ;  /* 0x000000212a2a7212 */ /* 0x000fe200078e3cff */
[----:B------:R-:W-:Y:S01]  /*18d0*/  IMAD.IADD R28, R27, 0x1, R22 ;  /* 0x000000011b1c7824 */ /* 0x000fe200078e0216 */
[----:B------:R-:W-:-:S02]  /*18e0*/  SHF.L.U32 R29, R18, R31, RZ ;  /* 0x0000001f121d7219 */ /* 0x000fc400000006ff */
[----:B------:R-:W-:Y:S02]  /*18f0*/  LOP3.LUT R31, R35, R32, RZ, 0x3c, !PT ;  /* 0x00000020231f7212 */ /* 0x000fe400078e3cff */
[----:B------:R-:W-:Y:S02]  /*1900*/  LEA.HI R37, R42, R37, R42, 0x10 ;  /* 0x000000252a257211 */ /* 0x000fe400078f802a */
[----:B------:R-:W-:Y:S02]  /*1910*/  SHF.L.W.U32.HI R31, R31, 0x7, R31 ;  /* 0x000000071f1f7819 */ /* 0x000fe40000010e1f */
[----:B------:R-:W-:Y:S02]  /*1920*/  LOP3.LUT R34, R34, R37, RZ, 0x3c, !PT ;  /* 0x0000002522227212 */ /* 0x000fe400078e3cff */
[----:B------:R-:W-:Y:S01]  /*1930*/  LOP3.LUT P2, R18, R29, RZ, R52, 0xa0, !PT ;  /* 0x000000ff1d127212 */ /* 0x000fe2000784a034 */
[----:B------:R-:W-:Y:S01]  /*1940*/  IMAD.IADD R26, R31, 0x1, R26 ;  /* 0x000000011f1a7824 */ /* 0x000fe200078e021a */
[----:B------:R-:W-:-:S02]  /*1950*/  LEA.HI R34, R34, R33, RZ, 0xc ;  /* 0x0000002122227211 */ /* 0x000fc400078f60ff */
[----:B------:R-:W-:Y:S02]  /*1960*/  LOP3.LUT R33, R17, R28, RZ, 0x3c, !PT ;  /* 0x0000001c11217212 */ /* 0x000fe400078e3cff */
[----:B------:R-:W-:Y:S01]  /*1970*/  LOP3.LUT R15, R15, R26, RZ, 0x3c, !PT ;  /* 0x0000001a0f0f7212 */ /* 0x000fe200078e3cff */
[----:B------:R-:W-:Y:S01]  /*1980*/  VIADD R17, R34, UR12 ;  /* 0x0000000c22117c36 */ /* 0x000fe20008000000 */
[----:B------:R-:W-:Y:S02]  /*1990*/  SHF.L.W.U32.HI R33, R33, 0x10, R33 ;  /* 0x0000001021217819 */ /* 0x000fe40000010e21 */
[----:B------:R-:W-:Y:S01]  /*19a0*/  SHF.L.W.U32.HI R34, R30, 0x10, R30 ;  /* 0x000000101e227819 */ /* 0x000fe20000010e1e */
[----:B------:R-:W-:Y:S01]  /*19b0*/  IMAD.IADD R30, R32, 0x1, R25 ;  /* 0x00000001201e7824 */ /* 0x000fe200078e0219 */
[----:B------:R-:W-:Y:S01]  /*19c0*/  SHF.L.W.U32.HI R29, R15, 0x10, R15 ;  /* 0x000000100f1d7819 */ /* 0x000fe20000010e0f */
[----:B------:R-:W-:Y:S01]  /*19d0*/  IMAD.IADD R27, R24, 0x1, R33 ;  /* 0x00000001181b7824 */ /* 0x000fe200078e0221 */
[----:B------:R-:W-:Y:S01]  /*19e0*/  LOP3.LUT R39, R39, R38, RZ, 0x3c, !PT ;  /* 0x0000002627277212 */ /* 0x000fe200078e3cff */
[----:B------:R-:W-:Y:S01]  /*19f0*/  IMAD.IADD R24, R19, 0x1, R34 ;  /* 0x0000000113187824 */ /* 0x000fe200078e0222 */
[----:B------:R-:W-:Y:S01]  /*1a00*/  LOP3.LUT R15, R23, R30, RZ, 0x3c, !PT ;  /* 0x0000001e170f7212 */ /* 0x000fe200078e3cff */
[----:B------:R-:W-:Y:S01]  /*1a10*/  IMAD.IADD R20, R20, 0x1, R29 ;  /* 0x0000000114147824 */ /* 0x000fe200078e021d */
[----:B------:R-:W-:-:S02]  /*1a20*/  LOP3.LUT R22, R22, R27, RZ, 0x3c, !PT ;  /* 0x0000001b16167212 */ /* 0x000fc400078e3cff */
[----:B------:R-:W-:Y:S02]  /*1a30*/  LOP3.LUT R21, R21, R24, RZ, 0x3c, !PT ;  /* 0x0000001815157212 */ /* 0x000fe400078e3cff */
[----:B------:R-:W-:Y:S02]  /*1a40*/  LOP3.LUT R19, R31, R20, RZ, 0x3c, !PT ;  /* 0x000000141f137212 */ /* 0x000fe400078e3cff */
[----:B------:R-:W-:Y:S02]  /*1a50*/  SHF.L.W.U32.HI R23, R22, 0xc, R22 ;  /* 0x0000000c16177819 */ /* 0x000fe40000010e16 */
[----:B------:R-:W-:Y:S02]  /*1a60*/  SHF.L.W.U32.HI R22, R21, 0xc, R21 ;  /* 0x0000000c15167819 */ /* 0x000fe40000010e15 */
[----:B------:R-:W-:Y:S01]  /*1a70*/  SHF.L.W.U32.HI R21, R15, 0xc, R15 ;  /* 0x0000000c0f157819 */ /* 0x000fe20000010e0f */
[----:B------:R-:W-:Y:S01]  /*1a80*/  IMAD.IADD R15, R28, 0x1, R23 ;  /* 0x000000011c0f7824 */ /* 0x000fe200078e0217 */
[----:B------:R-:W-:Y:S01]  /*1a90*/  SHF.L.W.U32.HI R19, R19, 0xc, R19 ;  /* 0x0000000c13137819 */ /* 0x000fe20000010e13 */
[----:B------:R-:W-:Y:S01]  /*1aa0*/  IMAD.IADD R13, R13, 0x1, R22 ;  /* 0x000000010d0d7824 */ /* 0x000fe200078e0216 */
[----:B------:R-:W-:Y:S01]  /*1ab0*/  LEA.HI R39, R39, R44, R39, 0x10 ;  /* 0x0000002c27277211 */ /* 0x000fe200078f8027 */
        /* <DEDUP_REMOVED lines=8> */
[----:B------:R-:W-:Y:S02]  /*1b40*/  SHF.L.W.U32.HI R33, R25, 0x8, R25 ;  /* 0x0000000819217819 */ /* 0x000fe40000010e19 */
[----:B------:R-:W-:Y:S01]  /*1b50*/  SHF.L.W.U32.HI R35, R28, 0x8, R28 ;  /* 0x000000081c237819 */ /* 0x000fe20000010e1c */
[----:B------:R-:W-:Y:S01]  /*1b60*/  IMAD.IADD R28, R27, 0x1, R32 ;  /* 0x000000011b1c7824 */ /* 0x000fe200078e0220 */
[----:B------:R-:W-:Y:S01]  /*1b70*/  LOP3.LUT R39, R36, R39, RZ, 0x3c, !PT ;  /* 0x0000002724277212 */ /* 0x000fe200078e3cff */
[----:B------:R-:W-:-:S02]  /*1b80*/  IMAD.IADD R25, R24, 0x1, R29 ;  /* 0x0000000118197824 */ /* 0x000fc400078e021d */
[----:B------:R-:W-:Y:S01]  /*1b90*/  IMAD.IADD R30, R30, 0x1, R33 ;  /* 0x000000011e1e7824 */ /* 0x000fe200078e0221 */
[----:B------:R-:W-:Y:S01]  /*1ba0*/  LOP3.LUT R23, R23, R28, RZ, 0x3c, !PT ;  /* 0x0000001c17177212 */ /* 0x000fe200078e3cff */
[----:B------:R-:W-:Y:S01]  /*1bb0*/  IMAD.IADD R24, R20, 0x1, R35 ;  /* 0x0000000114187824 */ /* 0x000fe200078e0223 */
[----:B------:R-:W-:Y:S02]  /*1bc0*/  LOP3.LUT R20, R22, R25, RZ, 0x3c, !PT ;  /* 0x0000001916147212 */ /* 0x000fe400078e3cff */
[----:B------:R-:W-:Y:S02]  /*1bd0*/  LOP3.LUT R27, R21, R30, RZ, 0x3c, !PT ;  /* 0x0000001e151b7212 */ /* 0x000fe400078e3cff */
[----:B------:R-:W-:Y:S02]  /*1be0*/  LOP3.LUT R19, R19, R24, RZ, 0x3c, !PT ;  /* 0x0000001813137212 */ /* 0x000fe400078e3cff */
[----:B------:R-:W-:Y:S02]  /*1bf0*/  SHF.L.W.U32.HI R22, R23, 0x7, R23 ;  /* 0x0000000717167819 */ /* 0x000fe40000010e17 */
[----:B------:R-:W-:-:S02]  /*1c00*/  SHF.L.W.U32.HI R21, R20, 0x7, R20 ;  /* 0x0000000714157819 */ /* 0x000fc40000010e14 */
[----:B------:R-:W-:Y:S02]  /*1c10*/  SHF.L.W.U32.HI R23, R27, 0x7, R27 ;  /* 0x000000071b177819 */ /* 0x000fe40000010e1b */
[----:B------:R-:W-:Y:S01]  /*1c20*/  SHF.L.W.U32.HI R31, R19, 0x7, R19 ;  /* 0x00000007131f7819 */ /* 0x000fe20000010e13 */
[----:B------:R-:W-:Y:S01]  /*1c30*/  IMAD.IADD R19, R22, 0x1, R13 ;  /* 0x0000000116137824 */ /* 0x000fe200078e020d */
[----:B------:R-:W-:Y:S01]  /*1c40*/  LEA.HI R39, R39, R38, RZ, 0xc ;  /* 0x0000002627277211 */ /* 0x000fe200078f60ff */
[----:B------:R-:W-:Y:S02]  /*1c50*/  IMAD.IADD R16, R21, 0x1, R16 ;  /* 0x0000000115107824 */ /* 0x000fe400078e0210 */
[----:B------:R-:W-:Y:S02]  /*1c60*/  IMAD.IADD R13, R23, 0x1, R26 ;  /* 0x00000001170d7824 */ /* 0x000fe400078e021a */
[----:B------:R-:W-:Y:S01]  /*1c70*/  IMAD.IADD R20, R15, 0x1, R31 ;  /* 0x000000010f147824 */ /* 0x000fe200078e021f */
[----:B------:R-:W-:Y:S01]  /*1c80*/  LOP3.LUT R15, R33, R19, RZ, 0x3c, !PT ;  /* 0x00000013210f7212 */ /* 0x000fe200078e3cff */
[----:B------:R-:W-:Y:S01]  /*1c90*/  @P2 VIADD R17, R39, UR13 ;  /* 0x0000000d27112c36 */ /* 0x000fe20008000000 */
        /* <DEDUP_REMOVED lines=9> */
[----:B------:R-:W-:Y:S01]  /*1d30*/  LOP3.LUT R17, R17, 0x1, RZ, 0xc0, !PT ;  /* 0x0000000111117812 */ /* 0x000fe200078ec0ff */
        /* <DEDUP_REMOVED lines=29> */
[----:B------:R-:W-:Y:S02]  /*1f10*/  LOP3.LUT R26, R31, R30, RZ, 0x3c, !PT ;  /* 0x0000001e1f1a7212 */ /* 0x000fe400078e3cff */
[----:B------:R-:W-:Y:S02]  /*1f20*/  SHF.L.W.U32.HI R29, R29, 0x7, R29 ;  /* 0x000000071d1d7819 */ /* 0x000fe40000010e1d */
        /* <DEDUP_REMOVED lines=225> */
[----:B------:R-:W-:Y:S01]  /*2d40*/  VIADD R24, R24, UR12 ;  /* 0x0000000c18187c36 */ /* 0x000fe20008000000 */
[----:B------:R-:W-:Y:S01]  /*2d50*/  LOP3.LUT R29, R29, R30, RZ, 0x3c, !PT ;  /* 0x0000001e1d1d7212 */ /* 0x000fe200078e3cff */
[----:B------:R-:W-:Y:S01]  /*2d60*/  VIADD R26, R26, UR13 ;  /* 0x0000000d1a1a7c36 */ /* 0x000fe20008000000 */
[----:B------:R-:W-:Y:S01]  /*2d70*/  LOP3.LUT R15, R22, R13, RZ, 0x3c, !PT ;  /* 0x0000000d160f7212 */ /* 0x000fe200078e3cff */
[----:B------:R-:W-:Y:S01]  /*2d80*/  VIADD R30, R30, UR14 ;  /* 0x0000000e1e1e7c36 */ /* 0x000fe20008000000 */
[----:B------:R-:W-:-:S02]  /*2d90*/  LEA.HI R32, R25, R32, R25, 0x8 ;  /* 0x0000002019207211 */ /* 0x000fc400078f4019 */
[----:B------:R-:W-:Y:S01]  /*2da0*/  LEA.HI R33, R16, R33, R16, 0x8 ;  /* 0x0000002110217211 */ /* 0x000fe200078f4010 */
[----:B------:R-:W-:Y:S01]  /*2db0*/  VIADD R16, R13, UR15 ;  /* 0x0000000f0d107c36 */ /* 0x000fe20008000000 */
[----:B------:R-:W-:Y:S02]  /*2dc0*/  LEA.HI R29, R29, R28, R29, 0x8 ;  /* 0x0000001c1d1d7211 */ /* 0x000fe400078f401d */
[----:B------:R-:W-:Y:S02]  /*2dd0*/  LEA.HI R20, R15, R20, R15, 0x8 ;  /* 0x000000140f147211 */ /* 0x000fe400078f400f */
[----:B------:R-:W-:Y:S02]  /*2de0*/  LOP3.LUT R32, R21, R32, RZ, 0x3c, !PT ;  /* 0x0000002015207212 */ /* 0x000fe400078e3cff */
[----:B------:R-:W-:Y:S02]  /*2df0*/  LOP3.LUT R33, R34, R33, RZ, 0x3c, !PT ;  /* 0x0000002122217212 */ /* 0x000fe400078e3cff */
[----:B------:R-:W-:-:S02]  /*2e00*/  LOP3.LUT R36, R36, R29, RZ, 0x3c, !PT ;  /* 0x0000001d24247212 */ /* 0x000fc400078e3cff */
[----:B------:R-:W-:Y:S02]  /*2e10*/  LOP3.LUT R23, R23, R20, RZ, 0x3c, !PT ;  /* 0x0000001417177212 */ /* 0x000fe400078e3cff */
[----:B------:R-:W-:Y:S02]  /*2e20*/  LEA.HI R15, R32, R5, R32, 0x7 ;  /* 0x00000005200f7211 */ /* 0x000fe400078f3820 */
[----:B------:R-:W-:Y:S02]  /*2e30*/  LEA.HI R33, R33, R6, R33, 0x7 ;  /* 0x0000000621217211 */ /* 0x000fe400078f3821 */
[----:B------:R-:W-:Y:S02]  /*2e40*/  LEA.HI R19, R36, R7, R36, 0x7 ;  /* 0x0000000724137211 */ /* 0x000fe400078f3824 */
[----:B------:R-:W-:Y:S02]  /*2e50*/  LEA.HI R23, R23, R4, R23, 0x7 ;  /* 0x0000000417177211 */ /* 0x000fe400078f3817 */
[----:B------:R-:W-:Y:S01]  /*2e60*/  PRMT R13, R17, 0x7610, R13 ;  /* 0x00007610110d7816 */ /* 0x000fe2000000000d */
[----:B------:R-:W-:Y:S06]  /*2e70*/  @P3 BRA `(.L_x_7) ;  /* 0x0000000000743947 */ /* 0x000fec0003800000 */
[----:B------:R-:W-:Y:S01]  /*2e80*/  ISETP.NE.AND P2, PT, R18, RZ, PT ;  /* 0x000000ff1200720c */ /* 0x000fe20003f45270 */
[C---:B------:R-:W-:Y:S02]  /*2e90*/  VIADD R5, R14.reuse, 0x1a4 ;  /* 0x000001a40e057836 */ /* 0x040fe40000000000 */
[----:B------:R-:W-:-:S05]  /*2ea0*/  IMAD.WIDE.U32 R6, R14, 0x10, R2 ;  /* 0x000000100e067825 */ /* 0x000fca00078e0002 */
[----:B------:R-:W2:Y:S04]  /*2eb0*/  LDG.E.CONSTANT R17, desc[UR8][R6.64+0x14] ;  /* 0x0000140806117981 */ /* 0x000ea8000c1e9900 */
[----:B------:R-:W3:Y:S01]  /*2ec0*/  LDG.E.CONSTANT R22, desc[UR8][R6.64+0x18] ;  /* 0x0000180806167981 */ /* 0x000ee2000c1e9900 */
[----:B------:R-:W-:-:S03]  /*2ed0*/  @P2 VIADD R5, R14, 0x1bd ;  /* 0x000001bd0e052836 */ /* 0x000fc60000000000 */
[----:B------:R-:W4:Y:S02]  /*2ee0*/  LDG.E.CONSTANT R25, desc[UR8][R6.64+0x1c] ;  /* 0x00001c0806197981 */ /* 0x000f24000c1e9900 */
[----:B------:R-:W-:Y:S02]  /*2ef0*/  IADD3 R4, P3, PT, R2, R5, RZ ;  /* 0x0000000502047210 */ /* 0x000fe40007f7e0ff */
[----:B------:R-:W5:Y:S03]  /*2f00*/  LDG.E.CONSTANT R28, desc[UR8][R6.64+0x20] ;  /* 0x00002008061c7981 */ /* 0x000f66000c1e9900 */
[----:B------:R-:W-:-:S05]  /*2f10*/  IMAD.X R5, RZ, RZ, R3, P3 ;  /* 0x000000ffff057224 */ /* 0x000fca00018e0603 */
[----:B------:R-:W5:Y:S01]  /*2f20*/  LDG.E.U8.CONSTANT R4, desc[UR8][R4.64] ;  /* 0x0000000804047981 */ /* 0x000f62000c1e9100 */
[----:B------:R-:W-:Y:S02]  /*2f30*/  SEL R20, R24, R23, !P2 ;  /* 0x0000001718147207 */ /* 0x000fe40005000000 */
[----:B------:R-:W-:Y:S02]  /*2f40*/  SEL R21, R26, R15, !P2 ;  /* 0x0000000f1a157207 */ /* 0x000fe40005000000 */
[----:B--2---:R-:W-:Y:S02]  /*2f50*/  LOP3.LUT R17, R20, R17, RZ, 0x3c, !PT ;  /* 0x0000001114117212 */ /* 0x004fe400078e3cff */
[----:B------:R-:W-:Y:S02]  /*2f60*/  SEL R20, R30, R33, !P2 ;  /* 0x000000211e147207 */ /* 0x000fe40005000000 */
[----:B------:R-:W-:Y:S02]  /*2f70*/  SEL R24, R17, R24, !P2 ;  /* 0x0000001811187207 */ /* 0x000fe40005000000 */
[----:B------:R-:W-:-:S02]  /*2f80*/  SEL R23, R23, R17, !P2 ;  /* 0x0000001117177207 */ /* 0x000fc40005000000 */
[----:B------:R-:W-:Y:S02]  /*2f90*/  SEL R17, R16, R19, !P2 ;  /* 0x0000001310117207 */ /* 0x000fe40005000000 */
[----:B---3--:R-:W-:Y:S02]  /*2fa0*/  LOP3.LUT R21, R21, R22, RZ, 0x3c, !PT ;  /* 0x0000001615157212 */ /* 0x008fe400078e3cff */
[----:B----4-:R-:W-:Y:S02]  /*2fb0*/  LOP3.LUT R20, R20, R25, RZ, 0x3c, !PT ;  /* 0x0000001914147212 */ /* 0x010fe400078e3cff */
[----:B-----5:R-:W-:Y:S02]  /*2fc0*/  LOP3.LUT R17, R17, R28, RZ, 0x3c, !PT ;  /* 0x0000001c11117212 */ /* 0x020fe400078e3cff */
[----:B------:R-:W-:Y:S02]  /*2fd0*/  SEL R26, R21, R26, !P2 ;  /* 0x0000001a151a7207 */ /* 0x000fe40005000000 */
[----:B------:R-:W-:-:S02]  /*2fe0*/  LOP3.LUT R4, R4, R13, RZ, 0x3c, !PT ;  /* 0x0000000d04047212 */ /* 0x000fc400078e3cff */
[----:B------:R-:W-:Y:S02]  /*2ff0*/  SEL R15, R15, R21, !P2 ;  /* 0x000000150f0f7207 */ /* 0x000fe40005000000 */
[----:B------:R-:W-:Y:S02]  /*3000*/  SEL R30, R20, R30, !P2 ;  /* 0x0000001e141e7207 */ /* 0x000fe40005000000 */
[----:B------:R-:W-:Y:S02]  /*3010*/  SEL R33, R33, R20, !P2 ;  /* 0x0000001421217207 */ /* 0x000fe40005000000 */
[----:B------:R-:W-:Y:S02]  /*3020*/  SEL R16, R17, R16, !P2 ;  /* 0x0000001011107207 */ /* 0x000fe40005000000 */
[----:B------:R-:W-:Y:S02]  /*3030*/  SEL R19, R19, R17, !P2 ;  /* 0x0000001113137207 */ /* 0x000fe40005000000 */
[----:B------:R-:W-:-:S07]  /*3040*/  PRMT R13, R4, 0x7610, R13 ;  /* 0x00007610040d7816 */ /* 0x000fce000000000d */
.L_x_7:
[----:B-1----:R-:W-:Y:S05]  /*3050*/  BSYNC.RECONVERGENT B1 ;  /* 0x0000000000017941 */ /* 0x002fea0003800200 */
.L_x_6:
[----:B------:R-:W-:Y:S01]  /*3060*/  VIADD R14, R14, 0x1 ;  /* 0x000000010e0e7836 */ /* 0x000fe20000000000 */
[----:B------:R-:W-:-:S04]  /*3070*/  ISETP.NE.AND P3, PT, R18, RZ, PT ;  /* 0x000000ff1200720c */ /* 0x000fc80003f65270 */
[----:B------:R-:W-:Y:S02]  /*3080*/  ISETP.NE.AND P2, PT, R14, R11, PT ;  /* 0x0000000b0e00720c */ /* 0x000fe40003f45270 */
[----:B------:R-:W-:Y:S02]  /*3090*/  SEL R4, R24, R23, !P3 ;  /* 0x0000001718047207 */ /* 0x000fe40005800000 */
[----:B------:R-:W-:Y:S02]  /*30a0*/  SEL R5, R26, R15, !P3 ;  /* 0x0000000f1a057207 */ /* 0x000fe40005800000 */
[----:B------:R-:W-:Y:S02]  /*30b0*/  SEL R6, R30, R33, !P3 ;  /* 0x000000211e067207 */ /* 0x000fe40005800000 */
[----:B------:R-:W-:-:S05]  /*30c0*/  SEL R7, R16, R19, !P3 ;  /* 0x0000001310077207 */ /* 0x000fca0005800000 */
[----:B------:R-:W-:Y:S05]  /*30d0*/  @P2 BRA `(.L_x_8) ;  /* 0xffffffd000a02947 */ /* 0x000fea000383ffff */
.L_x_5:
[----:B------:R-:W-:-:S04]  /*30e0*/  LOP3.LUT R13, R13, 0xff, RZ, 0xc0, !PT ;  /* 0x000000ff0d0d7812 */ /* 0x000fc800078ec0ff */
[----:B------:R-:W-:-:S13]  /*30f0*/  ISETP.NE.AND P2, PT, R13, 0x1, PT ;  /* 0x000000010d00780c */ /* 0x000fda0003f45270 */
[----:B------:R-:W2:Y:S04]  /*3100*/  @!P2 LDG.E.CONSTANT R11, desc[UR8][R2.64+0x1d8] ;  /* 0x0001d808020ba981 */ /* 0x000ea8000c1e9900 */
[----:B------:R-:W3:Y:S04]  /*3110*/  @!P2 LDG.E.CONSTANT R14, desc[UR8][R2.64+0x1dc] ;  /* 0x0001dc08020ea981 */ /* 0x000ee8000c1e9900 */
[----:B------:R-:W4:Y:S04]  /*3120*/  @!P2 LDG.E.CONSTANT R13, desc[UR8][R2.64+0x1e0] ;  /* 0x0001e008020da981 */ /* 0x000f28000c1e9900 */
[----:B------:R-:W4:Y:S01]  /*3130*/  @!P2 LDG.E.CONSTANT R16, desc[UR8][R2.64+0x1e4] ;  /* 0x0001e4080210a981 */ /* 0x000f22000c1e9900 */
[----:B------:R-:W-:Y:S01]  /*3140*/  IMAD R12, R12, 0x10, R1 ;  /* 0x000000100c0c7824 */ /* 0x000fe200078e0201 */
[----:B--2--5:R-:W-:-:S02]  /*3150*/  @!P2 LOP3.LUT R4, R4, R11, RZ, 0x3c, !PT ;  /* 0x0000000b0404a212 */ /* 0x024fc400078e3cff */
[----:B---3--:R-:W-:Y:S02]  /*3160*/  @!P2 LOP3.LUT R5, R5, R14, RZ, 0x3c, !PT ;  /* 0x0000000e0505a212 */ /* 0x008fe400078e3cff */
[----:B----4-:R-:W-:Y:S02]  /*3170*/  @!P2 LOP3.LUT R6, R6, R13, RZ, 0x3c, !PT ;  /* 0x0000000d0606a212 */ /* 0x010fe400078e3cff */
[----:B------:R-:W-:-:S05]  /*3180*/  @!P2 LOP3.LUT R7, R7, R16, RZ, 0x3c, !PT ;  /* 0x000000100707a212 */ /* 0x000fca00078e3cff */
[----:B------:R2:W-:Y:S01]  /*3190*/  STL.128 [R12], R4 ;  /* 0x000000040c007387 */ /* 0x0005e20000100c00 */
[----:B------:R-:W-:Y:S05]  /*31a0*/  @P1 BRA `(.L_x_9) ;  /* 0xffffffd000301947 */ /* 0x000fea000383ffff */
[----:B------:R-:W-:Y:S05]  /*31b0*/  @P0 BRA `(.L_x_10) ;  /* 0xffffffd000100947 */ /* 0x000fea000383ffff */
[----:B------:R-:W0:Y:S01]  /*31c0*/  LDC.64 R2, c[0x0][0x380] ;  /* 0x0000e000ff027b82 */ /* 0x000e220000000a00 */
[----:B------:R-:W-:Y:S02]  /*31d0*/  IMAD.MOV.U32 R48, RZ, RZ, RZ ;  /* 0x000000ffff307224 */ /* 0x000fe400078e00ff */
[----:B0-----:R-:W-:-:S07]  /*31e0*/  IMAD.WIDE R52, R52, 0x1000, R2 ;  /* 0x0000100034347825 */ /* 0x001fce00078e0202 */
.L_x_15:
[----:B--2--5:R-:W-:Y:S01]  /*31f0*/  IMAD.WIDE.U32 R4, R48, 0x10, R52 ;  /* 0x0000001030047825 */ /* 0x024fe200078e0034 */
[----:B------:R-:W0:Y:S01]  /*3200*/  LDCU UR4, c[0x0][0x39c] ;  /* 0x00007380ff0477ac */ /* 0x000e220008000800 */
[----:B------:R-:W2:Y:S04]  /*3210*/  LDC R2, c[0x0][0x39c] ;  /* 0x0000e700ff027b82 */ /* 0x000ea80000000800 */
[----:B------:R-:W5:Y:S01]  /*3220*/  LDG.E.128.CONSTANT R4, desc[UR8][R4.64] ;  /* 0x0000000804047981 */ /* 0x000f62000c1e9d00 */
[----:B------:R-:W-:Y:S01]  /*3230*/  IMAD.MOV.U32 R3, RZ, RZ, RZ ;  /* 0x000000ffff037224 */ /* 0x000fe200078e00ff */
[----:B0-----:R-:W-:Y:S01]  /*3240*/  UISETP.GE.U32.AND UP0, UPT, UR4, 0x4, UPT ;  /* 0x000000040400788c */ /* 0x001fe2000bf06070 */
[----:B--2---:R-:W-:-:S08]  /*3250*/  VIMNMX R2, PT, PT, R2, 0x10, PT ;  /* 0x0000001002027848 */ /* 0x004fd00003fe0100 */
[----:B------:R-:W-:Y:S05]  /*3260*/  BRA.U !UP0, `(.L_x_11) ;  /* 0x0000000d08747547 */ /* 0x000fea000b800000 */
[----:B------:R-:W-:-:S07]  /*3270*/  IMAD.MOV.U32 R3, RZ, RZ, RZ ;  /* 0x000000ffff037224 */ /* 0x000fce00078e00ff */
.L_x_12:
[----:B------:R-:W-:-:S04]  /*3280*/  IMAD R8, R3, 0x3, RZ ;  /* 0x0000000303087824 */ /* 0x000fc800078e02ff */
[----:B------:R-:W-:-:S05]  /*3290*/  IMAD R51, R8, 0x10, R1 ;  /* 0x0000001008337824 */ /* 0x000fca00078e0201 */
[----:B------:R-:W2:Y:S04]  /*32a0*/  LDL.128 R36, [R51] ;  /* 0x0000000033247983 */ /* 0x000ea80000100c00 */
[----:B------:R-:W3:Y:S04]  /*32b0*/  LDL.128 R40, [R51+0x10] ;  /* 0x0000100033287983 */ /* 0x000ee80000100c00 */
[----:B------:R-:W4:Y:S04]  /*32c0*/  LDL.128 R8, [R51+0x20] ;  /* 0x0000200033087983 */ /* 0x000f280000100c00 */
[----:B------:R-:W4:Y:S04]  /*32d0*/  LDL.128 R12, [R51+0x30] ;  /* 0x00003000330c7983 */ /* 0x000f280000100c00 */
[----:B------:R-:W4:Y:S04]  /*32e0*/  LDL.128 R16, [R51+0x40] ;  /* 0x0000400033107983 */ /* 0x000f280000100c00 */
[----:B------:R-:W4:Y:S04]  /*32f0*/  LDL.128 R20, [R51+0x50] ;  /* 0x0000500033147983 */ /* 0x000f280000100c00 */
[----:B------:R-:W4:Y:S04]  /*3300*/  LDL.128 R24, [R51+0x60] ;  /* 0x0000600033187983 */ /* 0x000f280000100c00 */
[----:B------:R-:W4:Y:S04]  /*3310*/  LDL.128 R28, [R51+0x70] ;  /* 0x00007000331c7983 */ /* 0x000f280000100c00 */
[----:B------:R-:W4:Y:S01]  /*3320*/  LDL.128 R32, [R51+0x80] ;  /* 0x0000800033207983 */ /* 0x000f220000100c00 */
[----:B--2--5:R-:W-:-:S02]  /*3330*/  LOP3.LUT R44, R36, R4, RZ, 0xc0, !PT ;  /* 0x00000004242c7212 */ /* 0x024fc400078ec0ff */
[----:B------:R-:W-:Y:S02]  /*3340*/  LOP3.LUT R45, R37, R5, RZ, 0xc0, !PT ;  /* 0x00000005252d7212 */ /* 0x000fe400078ec0ff */
[----:B---3--:R-:W-:Y:S01]  /*3350*/  LOP3.LUT R40, R40, R4, RZ, 0xc0, !PT ;  /* 0x0000000428287212 */ /* 0x008fe200078ec0ff */
[----:B------:R0:W2:Y:S01]  /*3360*/  REDUX.XOR UR5, R44 ;  /* 0x000000002c0573c4 */ /* 0x0000a20000008000 */
[-C--:B------:R-:W-:Y:S02]  /*3370*/  LOP3.LUT R42, R42, R6.reuse, RZ, 0xc0, !PT ;  /* 0x000000062a2a7212 */ /* 0x080fe400078ec0ff */
[-C--:B------:R-:W-:Y:S02]  /*3380*/  LOP3.LUT R43, R43, R7.reuse, RZ, 0xc0, !PT ;  /* 0x000000072b2b7212 */ /* 0x080fe400078ec0ff */
[----:B------:R-:W-:Y:S02]  /*3390*/  LOP3.LUT R46, R38, R6, RZ, 0xc0, !PT ;  /* 0x00000006262e7212 */ /* 0x000fe400078ec0ff */
[----:B------:R-:W-:-:S02]  /*33a0*/  LOP3.LUT R47, R39, R7, RZ, 0xc0, !PT ;  /* 0x00000007272f7212 */ /* 0x000fc400078ec0ff */
[----:B------:R-:W3:Y:S01]  /*33b0*/  LDL.128 R36, [R51+0x90] ;  /* 0x0000900033247983 */ /* 0x000ee20000100c00 */
[----:B0-----:R-:W-:Y:S01]  /*33c0*/  LOP3.LUT R44, R41, R5, RZ, 0xc0, !PT ;  /* 0x00000005292c7212 */ /* 0x001fe200078ec0ff */
[----:B------:R-:W-:Y:S08]  /*33d0*/  REDUX.XOR UR12, R40 ;  /* 0x00000000280c73c4 */ /* 0x000ff00000008000 */
[----:B------:R-:W-:Y:S08]  /*33e0*/  REDUX.XOR UR14, R42 ;  /* 0x000000002a0e73c4 */ /* 0x000ff00000008000 */
[----:B------:R0:W-:Y:S02]  /*33f0*/  REDUX.XOR UR15, R43 ;  /* 0x000000002b0f73c4 */ /* 0x0001e40000008000 */
[----:B0-----:R-:W3:Y:S06]  /*3400*/  LDL.128 R40, [R51+0xa0] ;  /* 0x0000a00033287983 */ /* 0x001eec0000100c00 */
[----:B------:R-:W0:Y:S08]  /*3410*/  REDUX.XOR UR6, R45 ;  /* 0x000000002d0673c4 */ /* 0x000e300000008000 */
[----:B------:R-:W1:Y:S08]  /*3420*/  REDUX.XOR UR10, R46 ;  /* 0x000000002e0a73c4 */ /* 0x000e700000008000 */
[----:B------:R-:W1:Y:S08]  /*3430*/  REDUX.XOR UR11, R47 ;  /* 0x000000002f0b73c4 */ /* 0x000e700000008000 */
[----:B------:R2:W1:Y:S02]  /*3440*/  REDUX.XOR UR13, R44 ;  /* 0x000000002c0d73c4 */ /* 0x0004640000008000 */
[----:B--2---:R-:W2:Y:S01]  /*3450*/  LDL.128 R44, [R51+0xb0] ;  /* 0x0000b000332c7983 */ /* 0x004ea20000100c00 */
[----:B----4-:R-:W-:-:S02]  /*3460*/  LOP3.LUT R8, R8, R4, RZ, 0xc0, !PT ;  /* 0x0000000408087212 */ /* 0x010fc400078ec0ff */
[----:B------:R-:W-:-:S03]  /*3470*/  LOP3.LUT R10, R10, R6, RZ, 0xc0, !PT ;  /* 0x000000060a0a7212 */ /* 0x000fc600078ec0ff */
[----:B------:R4:W1:Y:S02]  /*3480*/  REDUX.XOR UR16, R8 ;  /* 0x00000000081073c4 */ /* 0x0008640000008000 */
[----:B----4-:R-:W4:Y:S06]  /*3490*/  S2R R8, SR_LANEID ;  /* 0x0000000000087919 */ /* 0x010f2c0000000000 */
[----:B------:R0:W-:Y:S02]  /*34a0*/  REDUX.XOR UR18, R10 ;  /* 0x000000000a1273c4 */ /* 0x0001e40000008000 */
[----:B0-----:R-:W0:Y:S01]  /*34b0*/  S2R R10, SR_CgaCtaId ;  /* 0x00000000000a7919 */ /* 0x001e220000008800 */
[----:B------:R-:W-:Y:S01]  /*34c0*/  LOP3.LUT R9, R9, R5, RZ, 0xc0, !PT ;  /* 0x0000000509097212 */ /* 0x000fe200078ec0ff */
[----:B------:R-:W-:Y:S01]  /*34d0*/  VOTEU.ANY UR4, UPT, PT ;  /* 0x0000000000047886 */ /* 0x000fe200038e0100 */
[----:B------:R-:W-:-:S02]  /*34e0*/  LOP3.LUT R11, R11, R7, RZ, 0xc0, !PT ;  /* 0x000000070b0b7212 */ /* 0x000fc400078ec0ff */
[----:B------:R-:W-:Y:S01]  /*34f0*/  LOP3.LUT R12, R12, R4, RZ, 0xc0, !PT ;  /* 0x000000040c0c7212 */ /* 0x000fe200078ec0ff */
[----:B------:R1:W0:Y:S01]  /*3500*/  REDUX.XOR UR17, R9 ;  /* 0x00000000091173c4 */ /* 0x0002220000008000 */
[----:B------:R-:W-:Y:S01]  /*3510*/  LOP3.LUT R13, R13, R5, RZ, 0xc0, !PT ;  /* 0x000000050d0d7212 */ /* 0x000fe200078ec0ff */
[----:B------:R-:W-:Y:S01]  /*3520*/  UFLO.U32 UR4, UR4 ;  /* 0x00000004000472bd */ /* 0x000fe200080e0000 */
[----:B------:R-:W-:Y:S02]  /*3530*/  LOP3.LUT R14, R14, R6, RZ, 0xc0, !PT ;  /* 0x000000060e0e7212 */ /* 0x000fe400078ec0ff */
[----:B------:R-:W-:Y:S02]  /*3540*/  LOP3.LUT R15, R15, R7, RZ, 0xc0, !PT ;  /* 0x000000070f0f7212 */ /* 0x000fe400078ec0ff */
[----:B------:R-:W-:Y:S01]  /*3550*/  LOP3.LUT R16, R16, R4, RZ, 0xc0, !PT ;  /* 0x0000000410107212 */ /* 0x000fe200078ec0ff */
[----:B------:R0:W0:Y:S01]  /*3560*/  REDUX.XOR UR19, R11 ;  /* 0x000000000b1373c4 */ /* 0x0000220000008000 */
[----:B------:R-:W-:-:S02]  /*3570*/  LOP3.LUT R17, R17, R5, RZ, 0xc0, !PT ;  /* 0x0000000511117212 */ /* 0x000fc400078ec0ff */
[----:B------:R-:W-:Y:S02]  /*3580*/  LOP3.LUT R18, R18, R6, RZ, 0xc0, !PT ;  /* 0x0000000612127212 */ /* 0x000fe400078ec0ff */
[----:B-1----:R-:W-:-:S03]  /*3590*/  MOV R9, 0x400 ;  /* 0x0000040000097802 */ /* 0x002fc60000000f00 */
[----:B------:R-:W1:Y:S01]  /*35a0*/  REDUX.XOR UR20, R12 ;  /* 0x000000000c1473c4 */ /* 0x000e620000008000 */
[----:B------:R-:W-:Y:S02]  /*35b0*/  LOP3.LUT R19, R19, R7, RZ, 0xc0, !PT ;  /* 0x0000000713137212 */ /* 0x000fe400078ec0ff */
[----:B------:R-:W-:Y:S02]  /*35c0*/  LOP3.LUT R20, R20, R4, RZ, 0xc0, !PT ;  /* 0x0000000414147212 */ /* 0x000fe400078ec0ff */
[----:B----4-:R-:W-:-:S03]  /*35d0*/  ISETP.EQ.U32.AND P0, PT, R8, UR4, PT ;  /* 0x0000000408007c0c */ /* 0x010fc6000bf02070 */
[----:B------:R4:W1:Y:S01]  /*35e0*/  REDUX.XOR UR21, R13 ;  /* 0x000000000d1573c4 */ /* 0x0008620000008000 */
[----:B------:R-:W-:Y:S01]  /*35f0*/  LOP3.LUT R21, R21, R5, RZ, 0xc0, !PT ;  /* 0x0000000515157212 */ /* 0x000fe200078ec0ff */
[----:B------:R-:W-:Y:S01]  /*3600*/  IMAD R8, R3, 0x300, R48 ;  /* 0x0000030003087824 */ /* 0x000fe200078e0230 */
[----:B------:R-:W-:-:S05]  /*3610*/  LOP3.LUT R22, R22, R6, RZ, 0xc0, !PT ;  /* 0x0000000616167212 */ /* 0x000fca00078ec0ff */
[----:B------:R-:W1:Y:S01]  /*3620*/  REDUX.XOR UR22, R14 ;  /* 0x000000000e1673c4 */ /* 0x000e620000008000 */
[----:B0-----:R-:W-:Y:S02]  /*3630*/  LEA R9, R10, R9, 0x18 ;  /* 0x000000090a097211 */ /* 0x001fe400078ec0ff */
[----:B------:R-:W-:-:S05]  /*3640*/  LOP3.LUT R23, R23, R7, RZ, 0xc0, !PT ;  /* 0x0000000717177212 */ /* 0x000fca00078ec0ff */
[----:B------:R0:W1:Y:S01]  /*3650*/  REDUX.XOR UR23, R15 ;  /* 0x000000000f1773c4 */ /* 0x0000620000008000 */
[----:B------:R-:W-:Y:S02]  /*3660*/  LOP3.LUT R24, R24, R4, RZ, 0xc0, !PT ;  /* 0x0000000418187212 */ /* 0x000fe400078ec0ff */
[----:B------:R-:W-:-:S05]  /*3670*/  LOP3.LUT R25, R25, R5, RZ, 0xc0, !PT ;  /* 0x0000000519197212 */ /* 0x000fca00078ec0ff */
[----:B------:R-:W1:Y:S01]  /*3680*/  REDUX.XOR UR24, R16 ;  /* 0x00000000101873c4 */ /* 0x000e620000008000 */
[----:B------:R-:W-:Y:S01]  /*3690*/  LOP3.LUT R26, R26, R6, RZ, 0xc0, !PT ;  /* 0x000000061a1a7212 */ /* 0x000fe200078ec0ff */
[----:B------:R-:W-:-:S06]  /*36a0*/  IMAD R8, R8, 0x10, R9 ;  /* 0x0000001008087824 */ /* 0x000fcc00078e0209 */
[----:B------:R0:W1:Y:S01]  /*36b0*/  REDUX.XOR UR25, R17 ;  /* 0x00000000111973c4 */ /* 0x0000620000008000 */
[----:B------:R-:W-:Y:S01]  /*36c0*/  LOP3.LUT R27, R27, R7, RZ, 0xc0, !PT ;  /* 0x000000071b1b7212 */ /* 0x000fe200078ec0ff */
[----:B------:R-:W-:-:S06]  /*36d0*/  IMAD.U32 R9, RZ, RZ, UR5 ;  /* 0x00000005ff097e24 */ /* 0x000fcc000f8e00ff */
[----:B------:R-:W3:Y:S01]  /*36e0*/  REDUX.XOR UR26, R18 ;  /* 0x00000000121a73c4 */ /* 0x000ee20000008000 */
[----:B------:R-:W-:-:S07]  /*36f0*/  LOP3.LUT R28, R28, R4, RZ, 0xc0, !PT ;  /* 0x000000041c1c7212 */ /* 0x000fce00078ec0ff */
[----:B------:R1:W3:Y:S01]  /*3700*/  REDUX.XOR UR27, R19 ;  /* 0x00000000131b73c4 */ /* 0x0002e20000008000 */
[----:B------:R-:W-:Y:S01]  /*3710*/  LOP3.LUT R29, R29, R5, RZ, 0xc0, !PT ;  /* 0x000000051d1d7212 */ /* 0x000fe200078ec0ff */
[----:B------:R-:W-:Y:S01]  /*3720*/  IMAD.U32 R11, RZ, RZ, UR6 ;  /* 0x00000006ff0b7e24 */ /* 0x000fe2000f8e00ff */
[----:B------:R-:W-:-:S05]  /*3730*/  LOP3.LUT R30, R30, R6, RZ, 0xc0, !PT ;  /* 0x000000061e1e7212 */ /* 0x000fca00078ec0ff */
[----:B------:R-:W3:Y:S01]  /*3740*/  REDUX.XOR UR28, R20 ;  /* 0x00000000141c73c4 */ /* 0x000ee20000008000 */
[----:B------:R-:W-:Y:S01]  /*3750*/  LOP3.LUT R31, R31, R7, RZ, 0xc0, !PT ;  /* 0x000000071f1f7212 */ /* 0x000fe200078ec0ff */
[----:B----4-:R-:W-:Y:S01]  /*3760*/  IMAD.U32 R13, RZ, RZ, UR10 ;  /* 0x0000000aff0d7e24 */ /* 0x010fe2000f8e00ff */
[----:B------:R-:W-:-:S05]  /*3770*/  LOP3.LUT R32, R32, R4, RZ, 0xc0, !PT ;  /* 0x0000000420207212 */ /* 0x000fca00078ec0ff */
[----:B------:R4:W3:Y:S01]  /*3780*/  REDUX.XOR UR29, R21 ;  /* 0x00000000151d73c4 */ /* 0x0008e20000008000 */
[----:B0-----:R-:W-:Y:S01]  /*3790*/  IMAD.U32 R15, RZ, RZ, UR11 ;  /* 0x0000000bff0f7e24 */ /* 0x001fe2000f8e00ff */
[----:B------:R-:W-:Y:S01]  /*37a0*/  LOP3.LUT R33, R33, R5, RZ, 0xc0, !PT ;  /* 0x0000000521217212 */ /* 0x000fe200078ec0ff */
[----:B------:R0:W-:Y:S05]  /*37b0*/  @P0 ATOMS.XOR RZ, [R8], R9 ;  /* 0x0000000908ff038c */ /* 0x0001ea0003800000 */
[----:B------:R-:W3:Y:S01]  /*37c0*/  REDUX.XOR UR30, R22 ;  /* 0x00000000161e73c4 */ /* 0x000ee20000008000 */
[----:B------:R-:W-:Y:S01]  /*37d0*/  IMAD.U32 R17, RZ, RZ, UR12 ;  /* 0x0000000cff117e24 */ /* 0x000fe2000f8e00ff */
[----:B------:R-:W-:Y:S01]  /*37e0*/  LOP3.LUT R34, R34, R6, RZ, 0xc0, !PT ;  /* 0x0000000622227212 */ /* 0x000fe200078ec0ff */
[----:B------:R4:W-:Y:S05]  /*37f0*/  @P0 ATOMS.XOR RZ, [R8+0x4], R11 ;  /* 0x0000040b08ff038c */ /* 0x0009ea0003800000 */
[----:B------:R4:W3:Y:S01]  /*3800*/  REDUX.XOR UR31, R23 ;  /* 0x00000000171f73c4 */ /* 0x0008e20000008000 */
[----:B0-----:R-:W-:Y:S01]  /*3810*/  IMAD.U32 R9, RZ, RZ, UR13 ;  /* 0x0000000dff097e24 */ /* 0x001fe2000f8e00ff */
[----:B------:R-:W-:-:S06]  /*3820*/  LOP3.LUT R35, R35, R7, RZ, 0xc0, !PT ;  /* 0x0000000723237212 */ /* 0x000fcc00078ec0ff */
[----:B------:R-:W0:Y:S01]  /*3830*/  REDUX.XOR UR32, R24 ;  /* 0x00000000182073c4 */ /* 0x000e220000008000 */
[----:B-1----:R-:W-:Y:S01]  /*3840*/  IMAD.U32 R19, RZ, RZ, UR14 ;  /* 0x0000000eff137e24 */ /* 0x002fe2000f8e00ff */
[----:B------:R1:W-:Y:S06]  /*3850*/  @P0 ATOMS.XOR RZ, [R8+0x8], R13 ;  /* 0x0000080d08ff038c */ /* 0x0003ec0003800000 */
[----:B------:R-:W0:Y:S01]  /*3860*/  REDUX.XOR UR33, R25 ;  /* 0x00000000192173c4 */ /* 0x000e220000008000 */
[----:B----4-:R-:W-:Y:S01]  /*3870*/  IMAD.U32 R21, RZ, RZ, UR15 ;  /* 0x0000000fff157e24 */ /* 0x010fe2000f8e00ff */
[----:B------:R4:W-:Y:S06]  /*3880*/  @P0 ATOMS.XOR RZ, [R8+0xc], R15 ;  /* 0x00000c0f08ff038c */ /* 0x0009ec0003800000 */
[----:B------:R-:W2:Y:S01]  /*3890*/  REDUX.XOR UR34, R26 ;  /* 0x000000001a2273c4 */ /* 0x000ea20000008000 */
[----:B------:R-:W-:Y:S01]  /*38a0*/  IMAD.U32 R23, RZ, RZ, UR16 ;  /* 0x00000010ff177e24 */ /* 0x000fe2000f8e00ff */
[----:B------:R0:W-:Y:S06]  /*38b0*/  @P0 ATOMS.XOR RZ, [R8+0x1000], R17 ;  /* 0x0010001108ff038c */ /* 0x0001ec0003800000 */
[----:B------:R-:W2:Y:S01]  /*38c0*/  REDUX.XOR UR35, R27 ;  /* 0x000000001b2373c4 */ /* 0x000ea20000008000 */
[----:B------:R-:W-:Y:S01]  /*38d0*/  IMAD.U32 R11, RZ, RZ, UR17 ;  /* 0x00000011ff0b7e24 */ /* 0x000fe2000f8e00ff */
[----:B------:R0:W-:Y:S06]  /*38e0*/  @P0 ATOMS.XOR RZ, [R8+0x1004], R9 ;  /* 0x0010040908ff038c */ /* 0x0001ec0003800000 */
[----:B------:R-:W2:Y:S01]  /*38f0*/  REDUX.XOR UR36, R28 ;  /* 0x000000001c2473c4 */ /* 0x000ea20000008000 */
[----:B-1----:R-:W-:Y:S01]  /*3900*/  IMAD.U32 R13, RZ, RZ, UR18 ;  /* 0x00000012ff0d7e24 */ /* 0x002fe2000f8e00ff */
[----:B------:R1:W-:Y:S06]  /*3910*/  @P0 ATOMS.XOR RZ, [R8+0x1008], R19 ;  /* 0x0010081308ff038c */ /* 0x0003ec0003800000 */
[----:B------:R-:W2:Y:S01]  /*3920*/  REDUX.XOR UR37, R29 ;  /* 0x000000001d2573c4 */ /* 0x000ea20000008000 */
[----:B----4-:R-:W-:Y:S01]  /*3930*/  IMAD.U32 R15, RZ, RZ, UR19 ;  /* 0x00000013ff0f7e24 */ /* 0x010fe2000f8e00ff */
[----:B------:R4:W-:Y:S06]  /*3940*/  @P0 ATOMS.XOR RZ, [R8+0x100c], R21 ;  /* 0x00100c1508ff038c */ /* 0x0009ec0003800000 */
[----:B------:R-:W2:Y:S01]  /*3950*/  REDUX.XOR UR38, R30 ;  /* 0x000000001e2673c4 */ /* 0x000ea20000008000 */
[----:B0-----:R-:W-:Y:S01]  /*3960*/  IMAD.U32 R17, RZ, RZ, UR20 ;  /* 0x00000014ff117e24 */ /* 0x001fe2000f8e00ff */
        /* <DEDUP_REMOVED lines=15> */
[----:B------:R0:W-:Y:S01]  /*3a60*/  @P0 ATOMS.XOR RZ, [R8+0x3004], R9 ;  /* 0x0030040908ff038c */ /* 0x0001e20003800000 */
[----:B---3--:R-:W-:-:S02]  /*3a70*/  LOP3.LUT R36, R36, R4, RZ, 0xc0, !PT ;  /* 0x0000000424247212 */ /* 0x008fc400078ec0ff */
[----:B------:R-:W-:Y:S02]  /*3a80*/  LOP3.LUT R37, R37, R5, RZ, 0xc0, !PT ;  /* 0x0000000525257212 */ /* 0x000fe400078ec0ff */
[----:B------:R-:W-:Y:S01]  /*3a90*/  LOP3.LUT R38, R38, R6, RZ, 0xc0, !PT ;  /* 0x0000000626267212 */ /* 0x000fe200078ec0ff */
[----:B------:R-:W-:Y:S01]  /*3aa0*/  REDUX.XOR UR4, R36 ;  /* 0x00000000240473c4 */ /* 0x000fe20000008000 */
[----:B------:R-:W-:Y:S01]  /*3ab0*/  LOP3.LUT R39, R39, R7, RZ, 0xc0, !PT ;  /* 0x0000000727277212 */ /* 0x000fe200078ec0ff */
[----:B-1----:R-:W-:Y:S01]  /*3ac0*/  IMAD.U32 R13, RZ, RZ, UR26 ;  /* 0x0000001aff0d7e24 */ /* 0x002fe2000f8e00ff */
[----:B------:R1:W-:Y:S01]  /*3ad0*/  @P0 ATOMS.XOR RZ, [R8+0x3008], R19 ;  /* 0x0030081308ff038c */ /* 0x0003e20003800000 */
[----:B----4-:R-:W-:Y:S02]  /*3ae0*/  IMAD.U32 R15, RZ, RZ, UR27 ;  /* 0x0000001bff0f7e24 */ /* 0x010fe4000f8e00ff */
[----:B0-----:R-:W-:Y:S01]  /*3af0*/  IMAD.U32 R17, RZ, RZ, UR28 ;  /* 0x0000001cff117e24 */ /* 0x001fe2000f8e00ff */
[----:B------:R0:W-:Y:S01]  /*3b00*/  @P0 ATOMS.XOR RZ, [R8+0x300c], R21 ;  /* 0x00300c1508ff038c */ /* 0x0001e20003800000 */
[----:B------:R-:W3:Y:S01]  /*3b10*/  REDUX.XOR UR5, R37 ;  /* 0x00000000250573c4 */ /* 0x000ee20000008000 */
[----:B------:R-:W-:-:S02]  /*3b20*/  IMAD.U32 R9, RZ, RZ, UR29 ;  /* 0x0000001dff097e24 */ /* 0x000fc4000f8e00ff */
[----:B------:R4:W-:Y:S05]  /*3b30*/  @P0 ATOMS.XOR RZ, [R8+0x4000], R23 ;  /* 0x0040001708ff038c */ /* 0x0009ea0003800000 */
[----:B------:R-:W3:Y:S01]  /*3b40*/  REDUX.XOR UR6, R38 ;  /* 0x00000000260673c4 */ /* 0x000ee20000008000 */
[----:B------:R4:W-:Y:S01]  /*3b50*/  @P0 ATOMS.XOR RZ, [R8+0x4004], R11 ;  /* 0x0040040b08ff038c */ /* 0x0009e20003800000 */
[----:B------:R-:W-:Y:S02]  /*3b60*/  LOP3.LUT R40, R40, R4, RZ, 0xc0, !PT ;  /* 0x0000000428287212 */ /* 0x000fe400078ec0ff */
[----:B------:R-:W-:-:S04]  /*3b70*/  LOP3.LUT R41, R41, R5, RZ, 0xc0, !PT ;  /* 0x0000000529297212 */ /* 0x000fc800078ec0ff */
[----:B------:R-:W3:Y:S01]  /*3b80*/  REDUX.XOR UR10, R39 ;  /* 0x00000000270a73c4 */ /* 0x000ee20000008000 */
[----:B------:R-:W-:Y:S02]  /*3b90*/  LOP3.LUT R42, R42, R6, RZ, 0xc0, !PT ;  /* 0x000000062a2a7212 */ /* 0x000fe400078ec0ff */
[----:B------:R-:W-:Y:S01]  /*3ba0*/  LOP3.LUT R43, R43, R7, RZ, 0xc0, !PT ;  /* 0x000000072b2b7212 */ /* 0x000fe200078ec0ff */
[----:B-1----:R-:W-:Y:S01]  /*3bb0*/  IMAD.U32 R19, RZ, RZ, UR30 ;  /* 0x0000001eff137e24 */ /* 0x002fe2000f8e00ff */
[----:B------:R1:W-:Y:S03]  /*3bc0*/  @P0 ATOMS.XOR RZ, [R8+0x4008], R13 ;  /* 0x0040080d08ff038c */ /* 0x0003e60003800000 */
[----:B------:R-:W3:Y:S01]  /*3bd0*/  REDUX.XOR UR11, R40 ;  /* 0x00000000280b73c4 */ /* 0x000ee20000008000 */
[----:B0-----:R-:W-:Y:S01]  /*3be0*/  IMAD.U32 R21, RZ, RZ, UR31 ;  /* 0x0000001fff157e24 */ /* 0x001fe2000f8e00ff */
[----:B------:R0:W-:Y:S01]  /*3bf0*/  @P0 ATOMS.XOR RZ, [R8+0x400c], R15 ;  /* 0x00400c0f08ff038c */ /* 0x0001e20003800000 */
[----:B----4-:R-:W-:-:S02]  /*3c00*/  IMAD.U32 R23, RZ, RZ, UR32 ;  /* 0x00000020ff177e24 */ /* 0x010fc4000f8e00ff */
[----:B------:R-:W-:Y:S01]  /*3c10*/  IMAD.U32 R11, RZ, RZ, UR33 ;  /* 0x00000021ff0b7e24 */ /* 0x000fe2000f8e00ff */
[----:B------:R4:W-:Y:S02]  /*3c20*/  @P0 ATOMS.XOR RZ, [R8+0x5000], R17 ;  /* 0x0050001108ff038c */ /* 0x0009e40003800000 */
[----:B------:R-:W-:Y:S08]  /*3c30*/  REDUX.XOR UR12, R41 ;  /* 0x00000000290c73c4 */ /* 0x000ff00000008000 */
[----:B------:R-:W3:Y:S01]  /*3c40*/  REDUX.XOR UR13, R42 ;  /* 0x000000002a0d73c4 */ /* 0x000ee20000008000 */
[----:B------:R4:W-:Y:S01]  /*3c50*/  @P0 ATOMS.XOR RZ, [R8+0x5004], R9 ;  /* 0x0050040908ff038c */ /* 0x0009e20003800000 */
[----:B--2---:R-:W-:-:S02]  /*3c60*/  LOP3.LUT R44, R44, R4, RZ, 0xc0, !PT ;  /* 0x000000042c2c7212 */ /* 0x004fc400078ec0ff */
[----:B------:R-:W-:-:S04]  /*3c70*/  LOP3.LUT R45, R45, R5, RZ, 0xc0, !PT ;  /* 0x000000052d2d7212 */ /* 0x000fc800078ec0ff */
[----:B------:R-:W2:Y:S01]  /*3c80*/  REDUX.XOR UR14, R43 ;  /* 0x000000002b0e73c4 */ /* 0x000ea20000008000 */
[----:B------:R-:W-:Y:S02]  /*3c90*/  LOP3.LUT R46, R46, R6, RZ, 0xc0, !PT ;  /* 0x000000062e2e7212 */ /* 0x000fe400078ec0ff */
[----:B------:R-:W-:Y:S01]  /*3ca0*/  LOP3.LUT R47, R47, R7, RZ, 0xc0, !PT ;  /* 0x000000072f2f7212 */ /* 0x000fe200078ec0ff */
[----:B-1----:R-:W-:Y:S01]  /*3cb0*/  IMAD.U32 R13, RZ, RZ, UR34 ;  /* 0x00000022ff0d7e24 */ /* 0x002fe2000f8e00ff */
[----:B------:R1:W-:Y:S03]  /*3cc0*/  @P0 ATOMS.XOR RZ, [R8+0x5008], R19 ;  /* 0x0050081308ff038c */ /* 0x0003e60003800000 */
[----:B------:R-:W2:Y:S01]  /*3cd0*/  REDUX.XOR UR15, R44 ;  /* 0x000000002c0f73c4 */ /* 0x000ea20000008000 */
[----:B0-----:R-:W-:Y:S01]  /*3ce0*/  IMAD.U32 R15, RZ, RZ, UR35 ;  /* 0x00000023ff0f7e24 */ /* 0x001fe2000f8e00ff */
[----:B------:R0:W-:Y:S01]  /*3cf0*/  @P0 ATOMS.XOR RZ, [R8+0x500c], R21 ;  /* 0x00500c1508ff038c */ /* 0x0001e20003800000 */
[----:B----4-:R-:W-:-:S02]  /*3d00*/  IMAD.U32 R17, RZ, RZ, UR36 ;  /* 0x00000024ff117e24 */ /* 0x010fc4000f8e00ff */
[----:B------:R-:W-:Y:S01]  /*3d10*/  IMAD.U32 R9, RZ, RZ, UR37 ;  /* 0x00000025ff097e24 */ /* 0x000fe2000f8e00ff */
[----:B------:R4:W-:Y:S02]  /*3d20*/  @P0 ATOMS.XOR RZ, [R8+0x6000], R23 ;  /* 0x0060001708ff038c */ /* 0x0009e40003800000 */
[----:B------:R-:W2:Y:S08]  /*3d30*/  REDUX.XOR UR16, R45 ;  /* 0x000000002d1073c4 */ /* 0x000eb00000008000 */
[----:B------:R-:W2:Y:S01]  /*3d40*/  REDUX.XOR UR17, R46 ;  /* 0x000000002e1173c4 */ /* 0x000ea20000008000 */
[----:B------:R3:W-:Y:S07]  /*3d50*/  @P0 ATOMS.XOR RZ, [R8+0x6004], R11 ;  /* 0x0060040b08ff038c */ /* 0x0007ee0003800000 */
[----:B------:R-:W2:Y:S01]  /*3d60*/  REDUX.XOR UR18, R47 ;  /* 0x000000002f1273c4 */ /* 0x000ea20000008000 */
[----:B-1----:R-:W-:Y:S01]  /*3d70*/  IMAD.U32 R19, RZ, RZ, UR38 ;  /* 0x00000026ff137e24 */ /* 0x002fe2000f8e00ff */
[----:B------:R1:W-:Y:S01]  /*3d80*/  @P0 ATOMS.XOR RZ, [R8+0x6008], R13 ;  /* 0x0060080d08ff038c */ /* 0x0003e20003800000 */
[----:B0-----:R-:W-:-:S02]  /*3d90*/  IMAD.U32 R21, RZ, RZ, UR39 ;  /* 0x00000027ff157e24 */ /* 0x001fc4000f8e00ff */
[----:B----4-:R-:W-:Y:S01]  /*3da0*/  IMAD.U32 R23, RZ, RZ, UR40 ;  /* 0x00000028ff177e24 */ /* 0x010fe2000f8e00ff */
[----:B------:R0:W-:Y:S01]  /*3db0*/  @P0 ATOMS.XOR RZ, [R8+0x600c], R15 ;  /* 0x00600c0f08ff038c */ /* 0x0001e20003800000 */
[----:B---3--:R-:W-:-:S03]  /*3dc0*/  IMAD.U32 R11, RZ, RZ, UR41 ;  /* 0x00000029ff0b7e24 */ /* 0x008fc6000f8e00ff */
[----:B------:R3:W-:Y:S01]  /*3dd0*/  @P0 ATOMS.XOR RZ, [R8+0x7000], R17 ;  /* 0x0070001108ff038c */ /* 0x0007e20003800000 */
[----:B-1----:R-:W-:-:S03]  /*3de0*/  IMAD.U32 R13, RZ, RZ, UR42 ;  /* 0x0000002aff0d7e24 */ /* 0x002fc6000f8e00ff */
[----:B------:R1:W-:Y:S01]  /*3df0*/  @P0 ATOMS.XOR RZ, [R8+0x7004], R9 ;  /* 0x0070040908ff038c */ /* 0x0003e20003800000 */
[----:B0-----:R-:W-:-:S03]  /*3e00*/  IMAD.U32 R15, RZ, RZ, UR43 ;  /* 0x0000002bff0f7e24 */ /* 0x001fc6000f8e00ff */
[----:B------:R0:W-:Y:S01]  /*3e10*/  @P0 ATOMS.XOR RZ, [R8+0x7008], R19 ;  /* 0x0070081308ff038c */ /* 0x0001e20003800000 */
[----:B------:R-:W-:Y:S02]  /*3e20*/  IMAD.U32 R25, RZ, RZ, UR5 ;  /* 0x00000005ff197e24 */ /* 0x000fe4000f8e00ff */
[----:B---3--:R-:W-:Y:S01]  /*3e30*/  IMAD.U32 R17, RZ, RZ, UR4 ;  /* 0x00000004ff117e24 */ /* 0x008fe2000f8e00ff */
[----:B------:R3:W-:Y:S01]  /*3e40*/  @P0 ATOMS.XOR RZ, [R8+0x700c], R21 ;  /* 0x00700c1508ff038c */ /* 0x0007e20003800000 */
[----:B-1----:R-:W-:-:S03]  /*3e50*/  IMAD.U32 R9, RZ, RZ, UR6 ;  /* 0x00000006ff097e24 */ /* 0x002fc6000f8e00ff */
[----:B------:R1:W-:Y:S01]  /*3e60*/  @P0 ATOMS.XOR RZ, [R8+0x8000], R23 ;  /* 0x0080001708ff038c */ /* 0x0003e20003800000 */
[----:B0-----:R-:W-:-:S03]  /*3e70*/  IMAD.U32 R19, RZ, RZ, UR10 ;  /* 0x0000000aff137e24 */ /* 0x001fc6000f8e00ff */
[----:B------:R2:W-:Y:S01]  /*3e80*/  @P0 ATOMS.XOR RZ, [R8+0x8004], R11 ;  /* 0x0080040b08ff038c */ /* 0x0005e20003800000 */
[----:B---3--:R-:W-:-:S03]  /*3e90*/  IMAD.U32 R21, RZ, RZ, UR11 ;  /* 0x0000000bff157e24 */ /* 0x008fc6000f8e00ff */
[----:B------:R0:W-:Y:S01]  /*3ea0*/  @P0 ATOMS.XOR RZ, [R8+0x8008], R13 ;  /* 0x0080080d08ff038c */ /* 0x0001e20003800000 */
[----:B------:R-:W-:Y:S02]  /*3eb0*/  IMAD.U32 R27, RZ, RZ, UR13 ;  /* 0x0000000dff1b7e24 */ /* 0x000fe4000f8e00ff */
[----:B-1----:R-:W-:Y:S01]  /*3ec0*/  IMAD.U32 R23, RZ, RZ, UR12 ;  /* 0x0000000cff177e24 */ /* 0x002fe2000f8e00ff */
[----:B------:R1:W-:Y:S01]  /*3ed0*/  @P0 ATOMS.XOR RZ, [R8+0x800c], R15 ;  /* 0x00800c0f08ff038c */ /* 0x0003e20003800000 */
[----:B--2---:R-:W-:-:S03]  /*3ee0*/  IMAD.U32 R11, RZ, RZ, UR14 ;  /* 0x0000000eff0b7e24 */ /* 0x004fc6000f8e00ff */
[----:B------:R2:W-:Y:S01]  /*3ef0*/  @P0 ATOMS.XOR RZ, [R8+0x9000], R17 ;  /* 0x0090001108ff038c */ /* 0x0005e20003800000 */
[----:B0-----:R-:W-:-:S03]  /*3f00*/  IMAD.U32 R13, RZ, RZ, UR15 ;  /* 0x0000000fff0d7e24 */ /* 0x001fc6000f8e00ff */
[----:B------:R0:W-:Y:S01]  /*3f10*/  @P0 ATOMS.XOR RZ, [R8+0x9004], R25 ;  /* 0x0090041908ff038c */ /* 0x0001e20003800000 */
[----:B-1----:R-:W-:-:S03]  /*3f20*/  IMAD.U32 R15, RZ, RZ, UR16 ;  /* 0x00000010ff0f7e24 */ /* 0x002fc6000f8e00ff */
[----:B------:R3:W-:Y:S01]  /*3f30*/  @P0 ATOMS.XOR RZ, [R8+0x9008], R9 ;  /* 0x0090080908ff038c */ /* 0x0007e20003800000 */
[----:B--2---:R-:W-:-:S03]  /*3f40*/  IMAD.U32 R17, RZ, RZ, UR17 ;  /* 0x00000011ff117e24 */ /* 0x004fc6000f8e00ff */
[----:B------:R3:W-:Y:S01]  /*3f50*/  @P0 ATOMS.XOR RZ, [R8+0x900c], R19 ;  /* 0x00900c1308ff038c */ /* 0x0007e20003800000 */
[----:B------:R-:W-:-:S03]  /*3f60*/  VIADD R3, R3, 0x4 ;  /* 0x0000000403037836 */ /* 0x000fc60000000000 */
[----:B------:R3:W-:Y:S01]  /*3f70*/  @P0 ATOMS.XOR RZ, [R8+0xa000], R21 ;  /* 0x00a0001508ff038c */ /* 0x0007e20003800000 */
[----:B0-----:R-:W-:-:S03]  /*3f80*/  IMAD.U32 R25, RZ, RZ, UR18 ;  /* 0x00000012ff197e24 */ /* 0x001fc6000f8e00ff */
[----:B------:R3:W-:Y:S01]  /*3f90*/  @P0 ATOMS.XOR RZ, [R8+0xa004], R23 ;  /* 0x00a0041708ff038c */ /* 0x0007e20003800000 */
[----:B------:R-:W-:-:S03]  /*3fa0*/  LOP3.LUT R10, R2, 0x1c, RZ, 0xc0, !PT ;  /* 0x0000001c020a7812 */ /* 0x000fc600078ec0ff */
[----:B------:R3:W-:Y:S04]  /*3fb0*/  @P0 ATOMS.XOR RZ, [R8+0xa008], R27 ;  /* 0x00a0081b08ff038c */ /* 0x0007e80003800000 */
[----:B------:R3:W-:Y:S04]  /*3fc0*/  @P0 ATOMS.XOR RZ, [R8+0xa00c], R11 ;  /* 0x00a00c0b08ff038c */ /* 0x0007e80003800000 */
[----:B------:R3:W-:Y:S04]  /*3fd0*/  @P0 ATOMS.XOR RZ, [R8+0xb000], R13 ;  /* 0x00b0000d08ff038c */ /* 0x0007e80003800000 */
[----:B------:R3:W-:Y:S04]  /*3fe0*/  @P0 ATOMS.XOR RZ, [R8+0xb004], R15 ;  /* 0x00b0040f08ff038c */ /* 0x0007e80003800000 */
[----:B------:R3:W-:Y:S04]  /*3ff0*/  @P0 ATOMS.XOR RZ, [R8+0xb008], R17 ;  /* 0x00b0081108ff038c */ /* 0x0007e80003800000 */
[----:B------:R3:W-:Y:S01]  /*4000*/  @P0 ATOMS.XOR RZ, [R8+0xb00c], R25 ;  /* 0x00b00c1908ff038c */ /* 0x0007e20003800000 */
[----:B------:R-:W-:-:S13]  /*4010*/  ISETP.NE.AND P0, PT, R3, R10, PT ;  /* 0x0000000a0300720c */ /* 0x000fda0003f05270 */
[----:B---3--:R-:W-:Y:S05]  /*4020*/  @P0 BRA `(.L_x_12) ;  /* 0xfffffff000940947 */ /* 0x008fea000383ffff */
[----:B------:R-:W-:-:S07]  /*4030*/  IMAD.MOV.U32 R3, RZ, RZ, R10 ;  /* 0x000000ffff037224 */ /* 0x000fce00078e000a */
.L_x_11:
[----:B------:R-:W-:-:S13]  /*4040*/  LOP3.LUT P0, R8, R2, 0x3, RZ, 0xc0, !PT ;  /* 0x0000000302087812 */ /* 0x000fda000780c0ff */
[----:B------:R-:W-:Y:S05]  /*4050*/  @!P0 BRA `(.L_x_13) ;  /* 0x0000000800d48947 */ /* 0x000fea0003800000 */
[----:B------:R-:W-:Y:S02]  /*4060*/  ISETP.NE.AND P0, PT, R8, 0x1, PT ;  /* 0x000000010800780c */ /* 0x000fe40003f05270 */
[----:B------:R-:W-:-:S04]  /*4070*/  LOP3.LUT R2, R2, 0x1, RZ, 0xc0, !PT ;  /* 0x0000000102027812 */ /* 0x000fc800078ec0ff */
[----:B------:R-:W-:-:S07]  /*4080*/  ISETP.NE.U32.AND P1, PT, R2, 0x1, PT ;  /* 0x000000010200780c */ /* 0x000fce0003f25070 */
[----:B------:R-:W-:Y:S06]  /*4090*/  @!P0 BRA `(.L_x_14) ;  /* 0x0000000400c88947 */ /* 0x000fec0003800000 */
[----:B------:R-:W-:-:S04]  /*40a0*/  IMAD R2, R3, 0x3, RZ ;  /* 0x0000000303027824 */ /* 0x000fc800078e02ff */
[----:B------:R-:W-:-:S05]  /*40b0*/  IMAD R2, R2, 0x10, R1 ;  /* 0x0000001002027824 */ /* 0x000fca00078e0201 */
[----:B------:R-:W2:Y:S04]  /*40c0*/  LDL.128 R8, [R2] ;  /* 0x0000000002087983 */ /* 0x000ea80000100c00 */
[----:B------:R-:W3:Y:S04]  /*40d0*/  LDL.128 R12, [R2+0x10] ;  /* 0x00001000020c7983 */ /* 0x000ee80000100c00 */
[----:B------:R-:W4:Y:S04]  /*40e0*/  LDL.128 R16, [R2+0x20] ;  /* 0x0000200002107983 */ /* 0x000f280000100c00 */
[----:B------:R-:W4:Y:S04]  /*40f0*/  LDL.128 R20, [R2+0x30] ;  /* 0x0000300002147983 */ /* 0x000f280000100c00 */
[----:B------:R-:W4:Y:S04]  /*4100*/  LDL.128 R24, [R2+0x40] ;  /* 0x0000400002187983 */ /* 0x000f280000100c00 */
[----:B------:R0:W4:Y:S01]  /*4110*/  LDL.128 R28, [R2+0x50] ;  /* 0x00005000021c7983 */ /* 0x0001220000100c00 */
[----:B------:R-:W-:-:S02]  /*4120*/  VOTEU.ANY UR4, UPT, PT ;  /* 0x0000000000047886 */ /* 0x000fc400038e0100 */
[----:B------:R-:W-:Y:S01]  /*4130*/  UFLO.U32 UR4, UR4 ;  /* 0x00000004000472bd */ /* 0x000fe200080e0000 */
[----:B0-----:R-:W0:Y:S05]  /*4140*/  S2R R2, SR_LANEID ;  /* 0x0000000000027919 */ /* 0x001e2a0000000000 */
[----:B0-----:R-:W-:Y:S01]  /*4150*/  ISETP.EQ.U32.AND P0, PT, R2, UR4, PT ;  /* 0x0000000402007c0c */ /* 0x001fe2000bf02070 */
[C---:B------:R-:W-:Y:S02]  /*4160*/  IMAD R2, R3.reuse, 0x300, R48 ;  /* 0x0000030003027824 */ /* 0x040fe400078e0230 */
[----:B------:R-:W-:Y:S01]  /*4170*/  VIADD R3, R3, 0x2 ;  /* 0x0000000203037836 */ /* 0x000fe20000000000 */
[----:B--2--5:R-:W-:-:S02]  /*4180*/  LOP3.LUT R9, R9, R5, RZ, 0xc0, !PT ;  /* 0x0000000509097212 */ /* 0x024fc400078ec0ff */
[----:B------:R-:W-:Y:S02]  /*4190*/  LOP3.LUT R8, R8, R4, RZ, 0xc0, !PT ;  /* 0x0000000408087212 */ /* 0x000fe400078ec0ff */
[----:B------:R0:W2:Y:S01]  /*41a0*/  REDUX.XOR UR6, R9 ;  /* 0x00000000090673c4 */ /* 0x0000a20000008000 */
[----:B------:R-:W-:Y:S02]  /*41b0*/  LOP3.LUT R10, R10, R6, RZ, 0xc0, !PT ;  /* 0x000000060a0a7212 */ /* 0x000fe400078ec0ff */
[----:B------:R-:W-:Y:S02]  /*41c0*/  LOP3.LUT R11, R11, R7, RZ, 0xc0, !PT ;  /* 0x000000070b0b7212 */ /* 0x000fe400078ec0ff */
[----:B---3--:R-:W-:Y:S02]  /*41d0*/  LOP3.LUT R12, R12, R4, RZ, 0xc0, !PT ;  /* 0x000000040c0c7212 */ /* 0x008fe400078ec0ff */
[----:B------:R-:W-:Y:S01]  /*41e0*/  LOP3.LUT R13, R13, R5, RZ, 0xc0, !PT ;  /* 0x000000050d0d7212 */ /* 0x000fe200078ec0ff */
[----:B0-----:R-:W0:Y:S01]  /*41f0*/  S2R R9, SR_CgaCtaId ;  /* 0x0000000000097919 */ /* 0x001e220000008800 */
[----:B------:R3:W1:Y:S01]  /*4200*/  REDUX.XOR UR5, R8 ;  /* 0x00000000080573c4 */ /* 0x0006620000008000 */
[----:B------:R-:W-:-:S02]  /*4210*/  LOP3.LUT R14, R14, R6, RZ, 0xc0, !PT ;  /* 0x000000060e0e7212 */ /* 0x000fc400078ec0ff */
[----:B------:R-:W-:Y:S02]  /*4220*/  LOP3.LUT R15, R15, R7, RZ, 0xc0, !PT ;  /* 0x000000070f0f7212 */ /* 0x000fe400078ec0ff */
[----:B----4-:R-:W-:Y:S02]  /*4230*/  LOP3.LUT R16, R16, R4, RZ, 0xc0, !PT ;  /* 0x0000000410107212 */ /* 0x010fe400078ec0ff */
[----:B------:R-:W-:Y:S01]  /*4240*/  LOP3.LUT R17, R17, R5, RZ, 0xc0, !PT ;  /* 0x0000000511117212 */ /* 0x000fe200078ec0ff */
[----:B------:R-:W4:Y:S01]  /*4250*/  REDUX.XOR UR10, R10 ;  /* 0x000000000a0a73c4 */ /* 0x000f220000008000 */
[----:B------:R-:W-:Y:S02]  /*4260*/  LOP3.LUT R18, R18, R6, RZ, 0xc0, !PT ;  /* 0x0000000612127212 */ /* 0x000fe400078ec0ff */
[----:B------:R-:W-:Y:S02]  /*4270*/  LOP3.LUT R19, R19, R7, RZ, 0xc0, !PT ;  /* 0x0000000713137212 */ /* 0x000fe400078ec0ff */
[----:B------:R-:W-:-:S02]  /*4280*/  LOP3.LUT R20, R20, R4, RZ, 0xc0, !PT ;  /* 0x0000000414147212 */ /* 0x000fc400078ec0ff */
[----:B------:R-:W-:Y:S01]  /*4290*/  LOP3.LUT R21, R21, R5, RZ, 0xc0, !PT ;  /* 0x0000000515157212 */ /* 0x000fe200078ec0ff */
[----:B------:R2:W4:Y:S01]  /*42a0*/  REDUX.XOR UR11, R11 ;  /* 0x000000000b0b73c4 */ /* 0x0005220000008000 */
[----:B------:R-:W-:Y:S02]  /*42b0*/  LOP3.LUT R22, R22, R6, RZ, 0xc0, !PT ;  /* 0x0000000616167212 */ /* 0x000fe400078ec0ff */
[----:B---3--:R-:W-:Y:S02]  /*42c0*/  MOV R8, 0x400 ;  /* 0x0000040000087802 */ /* 0x008fe40000000f00 */
[----:B------:R-:W-:Y:S02]  /*42d0*/  LOP3.LUT R23, R23, R7, RZ, 0xc0, !PT ;  /* 0x0000000717177212 */ /* 0x000fe400078ec0ff */
[----:B------:R-:W-:Y:S01]  /*42e0*/  LOP3.LUT R24, R24, R4, RZ, 0xc0, !PT ;  /* 0x0000000418187212 */ /* 0x000fe200078ec0ff */
[----:B------:R-:W-:Y:S01]  /*42f0*/  REDUX.XOR UR12, R12 ;  /* 0x000000000c0c73c4 */ /* 0x000fe20000008000 */
[----:B------:R-:W-:Y:S01]  /*4300*/  LOP3.LUT R25, R25, R5, RZ, 0xc0, !PT ;  /* 0x0000000519197212 */ /* 0x000fe200078ec0ff */
[----:B--2---:R-:W-:Y:S01]  /*4310*/  IMAD.U32 R11, RZ, RZ, UR6 ;  /* 0x00000006ff0b7e24 */ /* 0x004fe2000f8e00ff */
[----:B------:R-:W-:-:S02]  /*4320*/  LOP3.LUT R26, R26, R6, RZ, 0xc0, !PT ;  /* 0x000000061a1a7212 */ /* 0x000fc400078ec0ff */
[----:B------:R-:W-:Y:S02]  /*4330*/  LOP3.LUT R27, R27, R7, RZ, 0xc0, !PT ;  /* 0x000000071b1b7212 */ /* 0x000fe400078ec0ff */
[----:B0-----:R-:W-:Y:S01]  /*4340*/  LEA R9, R9, R8, 0x18 ;  /* 0x0000000809097211 */ /* 0x001fe200078ec0ff */
[----:B------:R4:W0:Y:S01]  /*4350*/  REDUX.XOR UR13, R13 ;  /* 0x000000000d0d73c4 */ /* 0x0008220000008000 */
[----:B------:R-:W-:Y:S02]  /*4360*/  LOP3.LUT R28, R28, R4, RZ, 0xc0, !PT ;  /* 0x000000041c1c7212 */ /* 0x000fe400078ec0ff */
[----:B------:R-:W-:Y:S01]  /*4370*/  LOP3.LUT R29, R29, R5, RZ, 0xc0, !PT ;  /* 0x000000051d1d7212 */ /* 0x000fe200078ec0ff */
[----:B------:R-:W-:Y:S01]  /*4380*/  IMAD R2, R2, 0x10, R9 ;  /* 0x0000001002027824 */ /* 0x000fe200078e0209 */
[----:B------:R-:W-:Y:S01]  /*4390*/  LOP3.LUT R30, R30, R6, RZ, 0xc0, !PT ;  /* 0x000000061e1e7212 */ /* 0x000fe200078ec0ff */
[----:B-1----:R-:W-:Y:S01]  /*43a0*/  IMAD.U32 R9, RZ, RZ, UR5 ;  /* 0x00000005ff097e24 */ /* 0x002fe2000f8e00ff */
[----:B------:R-:W-:Y:S01]  /*43b0*/  LOP3.LUT R31, R31, R7, RZ, 0xc0, !PT ;  /* 0x000000071f1f7212 */ /* 0x000fe200078ec0ff */
[----:B------:R-:W1:Y:S01]  /*43c0*/  REDUX.XOR UR14, R14 ;  /* 0x000000000e0e73c4 */ /* 0x000e620000008000 */
[----:B----4-:R-:W-:-:S02]  /*43d0*/  IMAD.U32 R13, RZ, RZ, UR10 ;  /* 0x0000000aff0d7e24 */ /* 0x010fc4000f8e00ff */
[----:B------:R0:W-:Y:S04]  /*43e0*/  @P0 ATOMS.XOR RZ, [R2], R9 ;  /* 0x0000000902ff038c */ /* 0x0001e80003800000 */
[----:B------:R2:W-:Y:S01]  /*43f0*/  @P0 ATOMS.XOR RZ, [R2+0x4], R11 ;  /* 0x0000040b02ff038c */ /* 0x0005e20003800000 */
[----:B------:R3:W-:Y:S03]  /*4400*/  REDUX.XOR UR15, R15 ;  /* 0x000000000f0f73c4 */ /* 0x0007e60000008000 */
[----:B------:R4:W-:Y:S05]  /*4410*/  @P0 ATOMS.XOR RZ, [R2+0x8], R13 ;  /* 0x0000080d02ff038c */ /* 0x0009ea0003800000 */
[----:B------:R-:W-:Y:S01]  /*4420*/  REDUX.XOR UR16, R16 ;  /* 0x00000000101073c4 */ /* 0x000fe20000008000 */
[----:B---3--:R-:W-:-:S02]  /*4430*/  IMAD.U32 R15, RZ, RZ, UR11 ;  /* 0x0000000bff0f7e24 */ /* 0x008fc4000f8e00ff */
[----:B0-----:R-:W-:-:S03]  /*4440*/  IMAD.U32 R9, RZ, RZ, UR13 ;  /* 0x0000000dff097e24 */ /* 0x001fc6000f8e00ff */
[----:B------:R0:W-:Y:S02]  /*4450*/  @P0 ATOMS.XOR RZ, [R2+0xc], R15 ;  /* 0x00000c0f02ff038c */ /* 0x0001e40003800000 */
[----:B------:R3:W2:Y:S08]  /*4460*/  REDUX.XOR UR17, R17 ;  /* 0x00000000111173c4 */ /* 0x0006b00000008000 */
[----:B------:R-:W4:Y:S01]  /*4470*/  REDUX.XOR UR18, R18 ;  /* 0x00000000121273c4 */ /* 0x000f220000008000 */
[----:B---3--:R-:W-:-:S05]  /*4480*/  IMAD.U32 R17, RZ, RZ, UR12 ;  /* 0x0000000cff117e24 */ /* 0x008fca000f8e00ff */
[----:B------:R3:W-:Y:S02]  /*4490*/  @P0 ATOMS.XOR RZ, [R2+0x1000], R17 ;  /* 0x0010001102ff038c */ /* 0x0007e40003800000 */
[----:B------:R1:W0:Y:S02]  /*44a0*/  REDUX.XOR UR19, R19 ;  /* 0x00000000131373c4 */ /* 0x0002240000008000 */
[----:B------:R3:W-:Y:S06]  /*44b0*/  @P0 ATOMS.XOR RZ, [R2+0x1004], R9 ;  /* 0x0010040902ff038c */ /* 0x0007ec0003800000 */
[----:B------:R-:W3:Y:S01]  /*44c0*/  REDUX.XOR UR20, R20 ;  /* 0x00000000141473c4 */ /* 0x000ee20000008000 */
[----:B-1----:R-:W-:-:S02]  /*44d0*/  IMAD.U32 R19, RZ, RZ, UR14 ;  /* 0x0000000eff137e24 */ /* 0x002fc4000f8e00ff */
[----:B--2---:R-:W-:-:S03]  /*44e0*/  IMAD.U32 R11, RZ, RZ, UR17 ;  /* 0x00000011ff0b7e24 */ /* 0x004fc6000f8e00ff */
[----:B------:R1:W-:Y:S02]  /*44f0*/  @P0 ATOMS.XOR RZ, [R2+0x1008], R19 ;  /* 0x0010081302ff038c */ /* 0x0003e40003800000 */
[----:B------:R2:W-:Y:S01]  /*4500*/  REDUX.XOR UR21, R21 ;  /* 0x00000000151573c4 */ /* 0x0005e20000008000 */
[----:B----4-:R-:W-:-:S07]  /*4510*/  IMAD.U32 R13, RZ, RZ, UR18 ;  /* 0x00000012ff0d7e24 */ /* 0x010fce000f8e00ff */
[----:B------:R-:W4:Y:S01]  /*4520*/  REDUX.XOR UR22, R22 ;  /* 0x00000000161673c4 */ /* 0x000f220000008000 */
[----:B--2---:R-:W-:Y:S02]  /*4530*/  IMAD.U32 R21, RZ, RZ, UR15 ;  /* 0x0000000fff157e24 */ /* 0x004fe4000f8e00ff */
[----:B0-----:R-:W-:-:S03]  /*4540*/  IMAD.U32 R15, RZ, RZ, UR19 ;  /* 0x00000013ff0f7e24 */ /* 0x001fc6000f8e00ff */
[----:B------:R0:W-:Y:S02]  /*4550*/  @P0 ATOMS.XOR RZ, [R2+0x100c], R21 ;  /* 0x00100c1502ff038c */ /* 0x0001e40003800000 */
[----:B------:R2:W1:Y:S01]  /*4560*/  REDUX.XOR UR23, R23 ;  /* 0x00000000171773c4 */ /* 0x0004620000008000 */
[----:B---3--:R-:W-:-:S07]  /*4570*/  IMAD.U32 R17, RZ, RZ, UR20 ;  /* 0x00000014ff117e24 */ /* 0x008fce000f8e00ff */
[----:B------:R-:W0:Y:S01]  /*4580*/  REDUX.XOR UR24, R24 ;  /* 0x00000000181873c4 */ /* 0x000e220000008000 */
[----:B--2---:R-:W-:-:S05]  /*4590*/  IMAD.U32 R23, RZ, RZ, UR16 ;  /* 0x00000010ff177e24 */ /* 0x004fca000f8e00ff */
[----:B------:R2:W-:Y:S02]  /*45a0*/  @P0 ATOMS.XOR RZ, [R2+0x2000], R23 ;  /* 0x0020001702ff038c */ /* 0x0005e40003800000 */
[----:B------:R3:W2:Y:S01]  /*45b0*/  REDUX.XOR UR25, R25 ;  /* 0x00000000191973c4 */ /* 0x0006a20000008000 */
[----:B----4-:R-:W-:Y:S01]  /*45c0*/  IMAD.U32 R9, RZ, RZ, UR22 ;  /* 0x00000016ff097e24 */ /* 0x010fe2000f8e00ff */
[----:B------:R4:W-:Y:S04]  /*45d0*/  @P0 ATOMS.XOR RZ, [R2+0x2004], R11 ;  /* 0x0020040b02ff038c */ /* 0x0009e80003800000 */
[----:B------:R4:W-:Y:S02]  /*45e0*/  @P0 ATOMS.XOR RZ, [R2+0x2008], R13 ;  /* 0x0020080d02ff038c */ /* 0x0009e40003800000 */
[----:B------:R-:W4:Y:S01]  /*45f0*/  REDUX.XOR UR26, R26 ;  /* 0x000000001a1a73c4 */ /* 0x000f220000008000 */
[----:B---3--:R-:W-:Y:S01]  /*4600*/  IMAD.U32 R25, RZ, RZ, UR21 ;  /* 0x00000015ff197e24 */ /* 0x008fe2000f8e00ff */
[----:B------:R3:W-:Y:S01]  /*4610*/  @P0 ATOMS.XOR RZ, [R2+0x200c], R15 ;  /* 0x00200c0f02ff038c */ /* 0x0007e20003800000 */
[----:B-1----:R-:W-:-:S03]  /*4620*/  IMAD.U32 R19, RZ, RZ, UR23 ;  /* 0x00000017ff137e24 */ /* 0x002fc6000f8e00ff */
[----:B------:R1:W-:Y:S02]  /*4630*/  @P0 ATOMS.XOR RZ, [R2+0x3000], R17 ;  /* 0x0030001102ff038c */ /* 0x0003e40003800000 */
[----:B------:R4:W3:Y:S01]  /*4640*/  REDUX.XOR UR27, R27 ;  /* 0x000000001b1b73c4 */ /* 0x0008e20000008000 */
[----:B0-----:R-:W-:Y:S01]  /*4650*/  IMAD.U32 R21, RZ, RZ, UR24 ;  /* 0x00000018ff157e24 */ /* 0x001fe2000f8e00ff */
[----:B------:R0:W-:Y:S04]  /*4660*/  @P0 ATOMS.XOR RZ, [R2+0x3004], R25 ;  /* 0x0030041902ff038c */ /* 0x0001e80003800000 */
[----:B------:R0:W-:Y:S02]  /*4670*/  @P0 ATOMS.XOR RZ, [R2+0x3008], R9 ;  /* 0x0030080902ff038c */ /* 0x0001e40003800000 */
[----:B------:R-:W1:Y:S01]  /*4680*/  REDUX.XOR UR4, R28 ;  /* 0x000000001c0473c4 */ /* 0x000e620000008000 */
[----:B--2---:R-:W-:Y:S01]  /*4690*/  IMAD.U32 R23, RZ, RZ, UR25 ;  /* 0x00000019ff177e24 */ /* 0x004fe2000f8e00ff */
[----:B------:R2:W-:Y:S04]  /*46a0*/  @P0 ATOMS.XOR RZ, [R2+0x300c], R19 ;  /* 0x00300c1302ff038c */ /* 0x0005e80003800000 */
[----:B------:R2:W-:Y:S02]  /*46b0*/  @P0 ATOMS.XOR RZ, [R2+0x4000], R21 ;  /* 0x0040001502ff038c */ /* 0x0005e40003800000 */
[----:B------:R-:W0:Y:S01]  /*46c0*/  REDUX.XOR UR5, R29 ;  /* 0x000000001d0573c4 */ /* 0x000e220000008000 */
[----:B----4-:R-:W-:Y:S01]  /*46d0*/  IMAD.U32 R27, RZ, RZ, UR26 ;  /* 0x0000001aff1b7e24 */ /* 0x010fe2000f8e00ff */
[----:B------:R2:W-:Y:S04]  /*46e0*/  @P0 ATOMS.XOR RZ, [R2+0x4004], R23 ;  /* 0x0040041702ff038c */ /* 0x0005e80003800000 */
[----:B------:R2:W-:Y:S02]  /*46f0*/  @P0 ATOMS.XOR RZ, [R2+0x4008], R27 ;  /* 0x0040081b02ff038c */ /* 0x0005e40003800000 */
[----:B------:R-:W4:Y:S01]  /*4700*/  REDUX.XOR UR6, R30 ;  /* 0x000000001e0673c4 */ /* 0x000f220000008000 */
[----:B---3--:R-:W-:-:S05]  /*4710*/  IMAD.U32 R11, RZ, RZ, UR27 ;  /* 0x0000001bff0b7e24 */ /* 0x008fca000f8e00ff */
[----:B------:R2:W-:Y:S02]  /*4720*/  @P0 ATOMS.XOR RZ, [R2+0x400c], R11 ;  /* 0x00400c0b02ff038c */ /* 0x0005e40003800000 */
[----:B------:R-:W3:Y:S01]  /*4730*/  REDUX.XOR UR10, R31 ;  /* 0x000000001f0a73c4 */ /* 0x000ee20000008000 */
[----:B-1----:R-:W-:-:S05]  /*4740*/  IMAD.U32 R13, RZ, RZ, UR4 ;  /* 0x00000004ff0d7e24 */ /* 0x002fca000f8e00ff */
[----:B------:R2:W-:Y:S01]  /*4750*/  @P0 ATOMS.XOR RZ, [R2+0x5000], R13 ;  /* 0x0050000d02ff038c */ /* 0x0005e20003800000 */
[----:B0-----:R-:W-:-:S05]  /*4760*/  IMAD.U32 R15, RZ, RZ, UR5 ;  /* 0x00000005ff0f7e24 */ /* 0x001fca000f8e00ff */
[----:B------:R2:W-:Y:S01]  /*4770*/  @P0 ATOMS.XOR RZ, [R2+0x5004], R15 ;  /* 0x0050040f02ff038c */ /* 0x0005e20003800000 */
[----:B----4-:R-:W-:-:S05]  /*4780*/  IMAD.U32 R17, RZ, RZ, UR6 ;  /* 0x00000006ff117e24 */ /* 0x010fca000f8e00ff */
[----:B------:R2:W-:Y:S01]  /*4790*/  @P0 ATOMS.XOR RZ, [R2+0x5008], R17 ;  /* 0x0050081102ff038c */ /* 0x0005e20003800000 */
[----:B---3--:R-:W-:-:S05]  /*47a0*/  IMAD.U32 R25, RZ, RZ, UR10 ;  /* 0x0000000aff197e24 */ /* 0x008fca000f8e00ff */
[----:B------:R2:W-:Y:S02]  /*47b0*/  @P0 ATOMS.XOR RZ, [R2+0x500c], R25 ;  /* 0x00500c1902ff038c */ /* 0x0005e40003800000 */
.L_x_14:
[----:B------:R-:W-:Y:S05]  /*47c0*/  @P1 BRA `(.L_x_13) ;  /* 0x0000000000f81947 */ /* 0x000fea0003800000 */
[----:B--2---:R-:W-:-:S04]  /*47d0*/  IMAD R2, R3, 0x3, RZ ;  /* 0x0000000303027824 */ /* 0x004fc800078e02ff */
[----:B------:R-:W-:-:S05]  /*47e0*/  IMAD R2, R2, 0x10, R1 ;  /* 0x0000001002027824 */ /* 0x000fca00078e0201 */
[----:B------:R-:W2:Y:S04]  /*47f0*/  LDL.128 R12, [R2] ;  /* 0x00000000020c7983 */ /* 0x000ea80000100c00 */
[----:B------:R-:W3:Y:S04]  /*4800*/  LDL.128 R8, [R2+0x10] ;  /* 0x0000100002087983 */ /* 0x000ee80000100c00 */
[----:B------:R0:W4:Y:S01]  /*4810*/  LDL.128 R16, [R2+0x20] ;  /* 0x0000200002107983 */ /* 0x0001220000100c00 */
[----:B------:R-:W-:Y:S01]  /*4820*/  VOTEU.ANY UR4, UPT, PT ;  /* 0x0000000000047886 */ /* 0x000fe200038e0100 */
[----:B------:R-:W-:Y:S01]  /*4830*/  IMAD R3, R3, 0x300, R48 ;  /* 0x0000030003037824 */ /* 0x000fe200078e0230 */
[----:B------:R-:W-:Y:S01]  /*4840*/  UFLO.U32 UR4, UR4 ;  /* 0x00000004000472bd */ /* 0x000fe200080e0000 */
[----:B0-----:R-:W0:Y:S05]  /*4850*/  S2R R2, SR_LANEID ;  /* 0x0000000000027919 */ /* 0x001e2a0000000000 */
[----:B0-----:R-:W-:-:S02]  /*4860*/  ISETP.EQ.U32.AND P0, PT, R2, UR4, PT ;  /* 0x0000000402007c0c */ /* 0x001fc4000bf02070 */
[----:B------:R-:W-:Y:S02]  /*4870*/  MOV R2, 0x400 ;  /* 0x0000040000027802 */ /* 0x000fe40000000f00 */
[----:B--2--5:R-:W-:Y:S02]  /*4880*/  LOP3.LUT R13, R13, R5, RZ, 0xc0, !PT ;  /* 0x000000050d0d7212 */ /* 0x024fe400078ec0ff */
[----:B------:R-:W-:Y:S02]  /*4890*/  LOP3.LUT R12, R12, R4, RZ, 0xc0, !PT ;  /* 0x000000040c0c7212 */ /* 0x000fe400078ec0ff */
[----:B------:R0:W2:Y:S01]  /*48a0*/  REDUX.XOR UR6, R13 ;  /* 0x000000000d0673c4 */ /* 0x0000a20000008000 */
[----:B------:R-:W-:Y:S02]  /*48b0*/  LOP3.LUT R14, R14, R6, RZ, 0xc0, !PT ;  /* 0x000000060e0e7212 */ /* 0x000fe400078ec0ff */
[----:B------:R-:W-:Y:S02]  /*48c0*/  LOP3.LUT R15, R15, R7, RZ, 0xc0, !PT ;  /* 0x000000070f0f7212 */ /* 0x000fe400078ec0ff */
[----:B---3--:R-:W-:-:S02]  /*48d0*/  LOP3.LUT R8, R8, R4, RZ, 0xc0, !PT ;  /* 0x0000000408087212 */ /* 0x008fc400078ec0ff */
[----:B------:R-:W-:Y:S01]  /*48e0*/  LOP3.LUT R9, R9, R5, RZ, 0xc0, !PT ;  /* 0x0000000509097212 */ /* 0x000fe200078ec0ff */
[----:B0-----:R-:W0:Y:S01]  /*48f0*/  S2R R13, SR_CgaCtaId ;  /* 0x00000000000d7919 */ /* 0x001e220000008800 */
[----:B------:R-:W-:Y:S01]  /*4900*/  REDUX.XOR UR5, R12 ;  /* 0x000000000c0573c4 */ /* 0x000fe20000008000 */
[----:B------:R-:W-:Y:S02]  /*4910*/  LOP3.LUT R10, R10, R6, RZ, 0xc0, !PT ;  /* 0x000000060a0a7212 */ /* 0x000fe400078ec0ff */
[----:B------:R-:W-:Y:S02]  /*4920*/  LOP3.LUT R11, R11, R7, RZ, 0xc0, !PT ;  /* 0x000000070b0b7212 */ /* 0x000fe400078ec0ff */
[----:B----4-:R-:W-:Y:S02]  /*4930*/  LOP3.LUT R16, R16, R4, RZ, 0xc0, !PT ;  /* 0x0000000410107212 */ /* 0x010fe400078ec0ff */
[----:B------:R-:W-:Y:S01]  /*4940*/  LOP3.LUT R17, R17, R5, RZ, 0xc0, !PT ;  /* 0x0000000511117212 */ /* 0x000fe200078ec0ff */
[----:B------:R-:W3:Y:S01]  /*4950*/  REDUX.XOR UR10, R14 ;  /* 0x000000000e0a73c4 */ /* 0x000ee20000008000 */
[----:B------:R-:W-:-:S02]  /*4960*/  LOP3.LUT R18, R18, R6, RZ, 0xc0, !PT ;  /* 0x0000000612127212 */ /* 0x000fc400078ec0ff */
[----:B------:R-:W-:-:S05]  /*4970*/  LOP3.LUT R19, R19, R7, RZ, 0xc0, !PT ;  /* 0x0000000713137212 */ /* 0x000fca00078ec0ff */
[----:B------:R-:W4:Y:S01]  /*4980*/  REDUX.XOR UR11, R15 ;  /* 0x000000000f0b73c4 */ /* 0x000f220000008000 */
[----:B--2---:R-:W-:-:S07]  /*4990*/  IMAD.U32 R4, RZ, RZ, UR6 ;  /* 0x00000006ff047e24 */ /* 0x004fce000f8e00ff */
[----:B------:R4:W2:Y:S01]  /*49a0*/  REDUX.XOR UR12, R8 ;  /* 0x00000000080c73c4 */ /* 0x0008a20000008000 */
[----:B0-----:R-:W-:-:S07]  /*49b0*/  LEA R2, R13, R2, 0x18 ;  /* 0x000000020d027211 */ /* 0x001fce00078ec0ff */
[----:B------:R-:W0:Y:S01]  /*49c0*/  REDUX.XOR UR13, R9 ;  /* 0x00000000090d73c4 */ /* 0x000e220000008000 */
[----:B---3--:R-:W-:Y:S02]  /*49d0*/  IMAD.U32 R6, RZ, RZ, UR10 ;  /* 0x0000000aff067e24 */ /* 0x008fe4000f8e00ff */
[----:B------:R-:W-:Y:S02]  /*49e0*/  IMAD R3, R3, 0x10, R2 ;  /* 0x0000001003037824 */ /* 0x000fe400078e0202 */
[----:B------:R-:W-:-:S03]  /*49f0*/  IMAD.U32 R2, RZ, RZ, UR5 ;  /* 0x00000005ff027e24 */ /* 0x000fc6000f8e00ff */
[----:B------:R2:W3:Y:S01]  /*4a00*/  REDUX.XOR UR14, R10 ;  /* 0x000000000a0e73c4 */ /* 0x0004e20000008000 */
[----:B----4-:R-:W-:Y:S01]  /*4a10*/  IMAD.U32 R8, RZ, RZ, UR11 ;  /* 0x0000000bff087e24 */ /* 0x010fe2000f8e00ff */
[----:B------:R4:W-:Y:S04]  /*4a20*/  @P0 ATOMS.XOR RZ, [R3], R2 ;  /* 0x0000000203ff038c */ /* 0x0009e80003800000 */
[----:B------:R1:W-:Y:S02]  /*4a30*/  @P0 ATOMS.XOR RZ, [R3+0x4], R4 ;  /* 0x0000040403ff038c */ /* 0x0003e40003800000 */
[----:B------:R-:W4:Y:S01]  /*4a40*/  REDUX.XOR UR15, R11 ;  /* 0x000000000b0f73c4 */ /* 0x000f220000008000 */
[----:B--2---:R-:W-:Y:S01]  /*4a50*/  IMAD.U32 R10, RZ, RZ, UR12 ;  /* 0x0000000cff0a7e24 */ /* 0x004fe2000f8e00ff */
[----:B------:R2:W-:Y:S04]  /*4a60*/  @P0 ATOMS.XOR RZ, [R3+0x8], R6 ;  /* 0x0000080603ff038c */ /* 0x0005e80003800000 */
[----:B------:R2:W-:Y:S02]  /*4a70*/  @P0 ATOMS.XOR RZ, [R3+0xc], R8 ;  /* 0x00000c0803ff038c */ /* 0x0005e40003800000 */
[----:B------:R-:W1:Y:S01]  /*4a80*/  REDUX.XOR UR16, R16 ;  /* 0x00000000101073c4 */ /* 0x000e620000008000 */
[----:B0-----:R-:W-:Y:S01]  /*4a90*/  IMAD.U32 R12, RZ, RZ, UR13 ;  /* 0x0000000dff0c7e24 */ /* 0x001fe2000f8e00ff */
[----:B------:R2:W-:Y:S04]  /*4aa0*/  @P0 ATOMS.XOR RZ, [R3+0x1000], R10 ;  /* 0x0010000a03ff038c */ /* 0x0005e80003800000 */
[----:B------:R2:W-:Y:S02]  /*4ab0*/  @P0 ATOMS.XOR RZ, [R3+0x1004], R12 ;  /* 0x0010040c03ff038c */ /* 0x0005e40003800000 */
[----:B------:R-:W0:Y:S01]  /*4ac0*/  REDUX.XOR UR17, R17 ;  /* 0x00000000111173c4 */ /* 0x000e220000008000 */
[----:B---3--:R-:W-:-:S05]  /*4ad0*/  IMAD.U32 R14, RZ, RZ, UR14 ;  /* 0x0000000eff0e7e24 */ /* 0x008fca000f8e00ff */
[----:B------:R2:W-:Y:S02]  /*4ae0*/  @P0 ATOMS.XOR RZ, [R3+0x1008], R14 ;  /* 0x0010080e03ff038c */ /* 0x0005e40003800000 */
[----:B------:R-:W3:Y:S01]  /*4af0*/  REDUX.XOR UR18, R18 ;  /* 0x00000000121273c4 */ /* 0x000ee20000008000 */
[----:B----4-:R-:W-:-:S05]  /*4b00*/  IMAD.U32 R2, RZ, RZ, UR15 ;  /* 0x0000000fff027e24 */ /* 0x010fca000f8e00ff */
[----:B------:R2:W-:Y:S02]  /*4b10*/  @P0 ATOMS.XOR RZ, [R3+0x100c], R2 ;  /* 0x00100c0203ff038c */ /* 0x0005e40003800000 */
[----:B------:R-:W4:Y:S01]  /*4b20*/  REDUX.XOR UR4, R19 ;  /* 0x00000000130473c4 */ /* 0x000f220000008000 */
[----:B-1----:R-:W-:-:S05]  /*4b30*/  IMAD.U32 R4, RZ, RZ, UR16 ;  /* 0x00000010ff047e24 */ /* 0x002fca000f8e00ff */
[----:B------:R2:W-:Y:S01]  /*4b40*/  @P0 ATOMS.XOR RZ, [R3+0x2000], R4 ;  /* 0x0020000403ff038c */ /* 0x0005e20003800000 */
[----:B0-----:R-:W-:-:S05]  /*4b50*/  IMAD.U32 R16, RZ, RZ, UR17 ;  /* 0x00000011ff107e24 */ /* 0x001fca000f8e00ff */
[----:B------:R2:W-:Y:S01]  /*4b60*/  @P0 ATOMS.XOR RZ, [R3+0x2004], R16 ;  /* 0x0020041003ff038c */ /* 0x0005e20003800000 */
[----:B---3--:R-:W-:-:S05]  /*4b70*/  IMAD.U32 R18, RZ, RZ, UR18 ;  /* 0x00000012ff127e24 */ /* 0x008fca000f8e00ff */
[----:B------:R2:W-:Y:S01]  /*4b80*/  @P0 ATOMS.XOR RZ, [R3+0x2008], R18 ;  /* 0x0020081203ff038c */ /* 0x0005e20003800000 */
[----:B----4-:R-:W-:-:S05]  /*4b90*/  IMAD.U32 R20, RZ, RZ, UR4 ;  /* 0x00000004ff147e24 */ /* 0x010fca000f8e00ff */
[----:B------:R2:W-:Y:S02]  /*4ba0*/  @P0 ATOMS.XOR RZ, [R3+0x200c], R20 ;  /* 0x00200c1403ff038c */ /* 0x0005e40003800000 */
.L_x_13:
[----:B------:R-:W-:-:S05]  /*4bb0*/  VIADD R48, R48, 0x1 ;  /* 0x0000000130307836 */ /* 0x000fca0000000000 */
[----:B------:R-:W-:-:S13]  /*4bc0*/  ISETP.NE.AND P0, PT, R48, 0x100, PT ;  /* 0x000001003000780c */ /* 0x000fda0003f05270 */
[----:B------:R-:W-:Y:S05]  /*4bd0*/  @P0 BRA `(.L_x_15) ;  /* 0xffffffe400840947 */ /* 0x000fea000383ffff */
[----:B-1----:R-:W-:-:S05]  /*4be0*/  VIADD R49, R49, UR7 ;  /* 0x0000000731317c36 */ /* 0x002fca0008000000 */
[----:B------:R-:W-:-:S13]  /*4bf0*/  ISETP.GE.U32.AND P0, PT, R49, 0x400, PT ;  /* 0x000004003100780c */ /* 0x000fda0003f06070 */
[----:B------:R-:W-:Y:S05]  /*4c00*/  @!P0 BRA `(.L_x_16) ;  /* 0xffffffb400688947 */ /* 0x000fea000383ffff */
.L_x_4:
[----:B01----:R-:W-:Y:S05]  /*4c10*/  BSYNC.RECONVERGENT B0 ;  /* 0x0000000000007941 */ /* 0x003fea0003800200 */
.L_x_3:
[----:B------:R-:W3:Y:S02]  /*4c20*/  LDCU UR4, c[0x0][0x39c] ;  /* 0x00007380ff0477ac */ /* 0x000ee40008000800 */
[----:B---3--:R-:W-:Y:S01]  /*4c30*/  UIMAD UR6, UR4, 0x300, URZ ;  /* 0x00000300040678a4 */ /* 0x008fe2000f8e02ff */
[----:B------:R-:W-:Y:S05]  /*4c40*/  BAR.SYNC.DEFER_BLOCKING 0x0 ;  /* 0x0000000000007b1d */ /* 0x000fea0000010000 */
[----:B------:R-:W-:-:S13]  /*4c50*/  ISETP.GE.AND P0, PT, R50, UR6, PT ;  /* 0x0000000632007c0c */ /* 0x000fda000bf06270 */
[----:B01----:R-:W-:Y:S05]  /*4c60*/  @P0 EXIT ;  /* 0x000000000000094d */ /* 0x003fea0003800000 */
[----:B------:R-:W0:Y:S01]  /*4c70*/  S2UR UR5, SR_CgaCtaId ;  /* 0x00000000000579c3 */ /* 0x000e220000008800 */
[----:B------:R-:W-:-:S07]  /*4c80*/  UMOV UR4, 0x400 ;  /* 0x0000040000047882 */ /* 0x000fce0000000000 */
[----:B--2--5:R-:W1:Y:S01]  /*4c90*/  LDC.64 R4, c[0x0][0x390] ;  /* 0x0000e400ff047b82 */ /* 0x024e620000000a00 */
[----:B0-----:R-:W-:-:S12]  /*4ca0*/  ULEA UR4, UR5, UR4, 0x18 ;  /* 0x0000000405047291 */ /* 0x001fd8000f8ec0ff */
.L_x_19:
[----:B------:R-:W-:Y:S01]  /*4cb0*/  LEA R0, R50, UR4, 0x4 ;  /* 0x0000000432007c11 */ /* 0x000fe2000f8e20ff */
[----:B------:R-:W-:Y:S04]  /*4cc0*/  BSSY.RECONVERGENT B0, `(.L_x_17) ;  /* 0x000000a000007945 */ /* 0x000fe80003800200 */
[----:B0-----:R-:W0:Y:S02]  /*4cd0*/  LDS.128 R8, [R0] ;  /* 0x0000000000087984 */ /* 0x001e240000000c00 */
[----:B0-----:R-:W-:-:S04]  /*4ce0*/  LOP3.LUT R2, R10, R9, R8, 0xfe, !PT ;  /* 0x000000090a027212 */ /* 0x001fc800078efe08 */
[----:B------:R-:W-:-:S13]  /*4cf0*/  LOP3.LUT P0, RZ, R2, R11, RZ, 0xfc, !PT ;  /* 0x0000000b02ff7212 */ /* 0x000fda000780fcff */
[----:B------:R-:W-:Y:S05]  /*4d00*/  @!P0 BRA `(.L_x_18) ;  /* 0x0000000000148947 */ /* 0x000fea0003800000 */
[----:B-1----:R-:W-:-:S05]  /*4d10*/  IMAD.WIDE R2, R50, 0x10, R4 ;  /* 0x0000001032027825 */ /* 0x002fca00078e0204 */
[----:B------:R0:W-:Y:S04]  /*4d20*/  REDG.E.XOR.STRONG.GPU desc[UR8][R2.64], R8 ;  /* 0x000000080200798e */ /* 0x0001e8000f92e108 */
[----:B------:R0:W-:Y:S04]  /*4d30*/  REDG.E.XOR.STRONG.GPU desc[UR8][R2.64+0x4], R9 ;  /* 0x000004090200798e */ /* 0x0001e8000f92e108 */
[----:B------:R0:W-:Y:S04]  /*4d40*/  REDG.E.XOR.STRONG.GPU desc[UR8][R2.64+0x8], R10 ;  /* 0x0000080a0200798e */ /* 0x0001e8000f92e108 */
[----:B------:R0:W-:Y:S02]  /*4d50*/  REDG.E.XOR.STRONG.GPU desc[UR8][R2.64+0xc], R11 ;  /* 0x00000c0b0200798e */ /* 0x0001e4000f92e108 */
.L_x_18:
[----:B------:R-:W-:Y:S05]  /*4d60*/  BSYNC.RECONVERGENT B0 ;  /* 0x0000000000007941 */ /* 0x000fea0003800200 */
.L_x_17:
[----:B------:R-:W-:-:S05]  /*4d70*/  VIADD R50, R50, UR7 ;  /* 0x0000000732327c36 */ /* 0x000fca0008000000 */
[----:B------:R-:W-:-:S13]  /*4d80*/  ISETP.GE.AND P0, PT, R50, UR6, PT ;  /* 0x0000000632007c0c */ /* 0x000fda000bf06270 */
[----:B------:R-:W-:Y:S05]  /*4d90*/  @!P0 BRA `(.L_x_19) ;  /* 0xfffffffc00c48947 */ /* 0x000fea000383ffff */
[----:B------:R-:W-:Y:S05]  /*4da0*/  EXIT ;  /* 0x000000000000794d */ /* 0x000fea0003800000 */
.L_x_20:
[----:B------:R-:W-:-:S00]  /*4db0*/  BRA `(.L_x_20) ;  /* 0xfffffffc00fc7947 */ /* 0x000fc0000383ffff */
[----:B------:R-:W-:-:S00]  /*4dc0*/  NOP ;  /* 0x0000000000007918 */ /* 0x000fc00000000000 */
        /* <DEDUP_REMOVED lines=11> */
.L_x_21:


//--------------------- .nv.shared.fused_batch_pir_kernel --------------------------
	.section	.nv.shared.fused_batch_pir_kernel,"aw",@nobits
	.sectionflags	@""
	.align	16
	.zero		1024


//--------------------- .nv.shared.reserved.0     --------------------------
	.section	.nv.shared.reserved.0,"aw",@nobits
	.weak		__nv_reservedSMEM_offset_0_alias
	.size		__nv_reservedSMEM_offset_0_alias, 0, 64
	.other		__nv_reservedSMEM_offset_0_alias,@"STO_CUDA_RESERVED_SHARED STV_DEFAULT"
__nv_reservedSMEM_offset_0_alias:
	.zero		0
	.zero		64


//--------------------- .nv.constant0.fused_batch_pir_kernel --------------------------
	.section	.nv.constant0.fused_batch_pir_kernel,"a",@progbits
	.sectionflags	@""
	.align	4
.nv.constant0.fused_batch_pir_kernel:
	.zero		928


//--------------------- SYMBOLS --------------------------

	.type		.nv.reservedSmem.offset0,@object
	.size		.nv.reservedSmem.offset0,0x4
	.type		.nv.reservedSmem.cap,@object
	.size		.nv.reservedSmem.cap,0x4
